//
// Generated by NVIDIA NVVM Compiler
//
// Compiler Build ID: CL-36424714
// Cuda compilation tools, release 13.0, V13.0.88
// Based on NVVM 20.0.0
//

.version 9.0
.target sm_100
.address_size 64

	// .globl	_Z20needle_cuda_shared_1PiS_iiii
// _ZZ20needle_cuda_shared_1PiS_iiiiE4temp has been demoted
// _ZZ20needle_cuda_shared_1PiS_iiiiE3ref has been demoted
// _ZZ20needle_cuda_shared_2PiS_iiiiE4temp has been demoted
// _ZZ20needle_cuda_shared_2PiS_iiiiE3ref has been demoted

.visible .entry _Z20needle_cuda_shared_1PiS_iiii(
	.param .u64 .ptr .align 1 _Z20needle_cuda_shared_1PiS_iiii_param_0,
	.param .u64 .ptr .align 1 _Z20needle_cuda_shared_1PiS_iiii_param_1,
	.param .u32 _Z20needle_cuda_shared_1PiS_iiii_param_2,
	.param .u32 _Z20needle_cuda_shared_1PiS_iiii_param_3,
	.param .u32 _Z20needle_cuda_shared_1PiS_iiii_param_4,
	.param .u32 _Z20needle_cuda_shared_1PiS_iiii_param_5
)
{
	.reg .pred 	%p<33>;
	.reg .b32 	%r<366>;
	.reg .b64 	%rd<67>;
	// demoted variable
	.shared .align 4 .b8 _ZZ20needle_cuda_shared_1PiS_iiiiE4temp[1156];
	// demoted variable
	.shared .align 4 .b8 _ZZ20needle_cuda_shared_1PiS_iiiiE3ref[1024];
	ld.param.u64 	%rd17, [_Z20needle_cuda_shared_1PiS_iiii_param_1];
	ld.param.u32 	%r10, [_Z20needle_cuda_shared_1PiS_iiii_param_2];
	ld.param.u32 	%r11, [_Z20needle_cuda_shared_1PiS_iiii_param_3];
	ld.param.u32 	%r12, [_Z20needle_cuda_shared_1PiS_iiii_param_4];
	cvta.to.global.u64 	%rd1, %rd17;
	mov.u32 	%r13, %ctaid.x;
	mov.u32 	%r1, %tid.x;
	not.b32 	%r14, %r13;
	add.s32 	%r15, %r12, %r14;
	mul.lo.s32 	%r16, %r10, %r15;
	shl.b32 	%r17, %r16, 4;
	shl.b32 	%r18, %r13, 4;
	add.s32 	%r2, %r17, %r18;
	setp.ne.s32 	%p1, %r1, 0;
	@%p1 bra 	$L__BB0_2;
	mul.wide.s32 	%rd18, %r2, 4;
	add.s64 	%rd19, %rd1, %rd18;
	ld.global.u32 	%r19, [%rd19];
	st.shared.u32 	[_ZZ20needle_cuda_shared_1PiS_iiiiE4temp], %r19;
$L__BB0_2:
	ld.param.u32 	%r364, [_Z20needle_cuda_shared_1PiS_iiii_param_2];
	ld.param.u64 	%rd66, [_Z20needle_cuda_shared_1PiS_iiii_param_1];
	ld.param.u64 	%rd65, [_Z20needle_cuda_shared_1PiS_iiii_param_0];
	setp.ne.s32 	%p2, %r1, 0;
	shl.b32 	%r20, %r1, 2;
	mov.u32 	%r21, _ZZ20needle_cuda_shared_1PiS_iiiiE3ref;
	add.s32 	%r3, %r21, %r20;
	add.s32 	%r22, %r2, %r1;
	cvt.s64.s32 	%rd20, %r22;
	cvt.s64.s32 	%rd21, %r364;
	add.s64 	%rd22, %rd21, %rd20;
	cvta.to.global.u64 	%rd23, %rd65;
	shl.b64 	%rd24, %rd22, 2;
	add.s64 	%rd25, %rd23, %rd24;
	ld.global.u32 	%r23, [%rd25+4];
	st.shared.u32 	[%r3], %r23;
	mul.wide.s32 	%rd26, %r364, 4;
	add.s64 	%rd27, %rd25, %rd26;
	ld.global.u32 	%r24, [%rd27+4];
	st.shared.u32 	[%r3+64], %r24;
	shl.b32 	%r25, %r364, 1;
	mul.wide.s32 	%rd28, %r25, 4;
	add.s64 	%rd29, %rd25, %rd28;
	ld.global.u32 	%r26, [%rd29+4];
	st.shared.u32 	[%r3+128], %r26;
	mul.lo.s32 	%r27, %r364, 3;
	mul.wide.s32 	%rd2, %r27, 4;
	add.s64 	%rd30, %rd25, %rd2;
	ld.global.u32 	%r28, [%rd30+4];
	st.shared.u32 	[%r3+192], %r28;
	shl.b32 	%r29, %r364, 2;
	mul.wide.s32 	%rd3, %r29, 4;
	add.s64 	%rd31, %rd25, %rd3;
	ld.global.u32 	%r30, [%rd31+4];
	st.shared.u32 	[%r3+256], %r30;
	mul.lo.s32 	%r31, %r364, 5;
	mul.wide.s32 	%rd4, %r31, 4;
	add.s64 	%rd32, %rd25, %rd4;
	ld.global.u32 	%r32, [%rd32+4];
	st.shared.u32 	[%r3+320], %r32;
	mul.lo.s32 	%r33, %r364, 6;
	mul.wide.s32 	%rd5, %r33, 4;
	add.s64 	%rd33, %rd25, %rd5;
	ld.global.u32 	%r34, [%rd33+4];
	st.shared.u32 	[%r3+384], %r34;
	mul.lo.s32 	%r35, %r364, 7;
	mul.wide.s32 	%rd6, %r35, 4;
	add.s64 	%rd34, %rd25, %rd6;
	ld.global.u32 	%r36, [%rd34+4];
	st.shared.u32 	[%r3+448], %r36;
	shl.b32 	%r37, %r364, 3;
	mul.wide.s32 	%rd7, %r37, 4;
	add.s64 	%rd35, %rd25, %rd7;
	ld.global.u32 	%r38, [%rd35+4];
	st.shared.u32 	[%r3+512], %r38;
	mul.lo.s32 	%r39, %r364, 9;
	mul.wide.s32 	%rd8, %r39, 4;
	add.s64 	%rd36, %rd25, %rd8;
	ld.global.u32 	%r40, [%rd36+4];
	st.shared.u32 	[%r3+576], %r40;
	mul.lo.s32 	%r41, %r364, 10;
	mul.wide.s32 	%rd9, %r41, 4;
	add.s64 	%rd37, %rd25, %rd9;
	ld.global.u32 	%r42, [%rd37+4];
	st.shared.u32 	[%r3+640], %r42;
	mul.lo.s32 	%r43, %r364, 11;
	mul.wide.s32 	%rd10, %r43, 4;
	add.s64 	%rd38, %rd25, %rd10;
	ld.global.u32 	%r44, [%rd38+4];
	st.shared.u32 	[%r3+704], %r44;
	mul.lo.s32 	%r45, %r364, 12;
	mul.wide.s32 	%rd11, %r45, 4;
	add.s64 	%rd39, %rd25, %rd11;
	ld.global.u32 	%r46, [%rd39+4];
	st.shared.u32 	[%r3+768], %r46;
	mul.lo.s32 	%r47, %r364, 13;
	mul.wide.s32 	%rd12, %r47, 4;
	add.s64 	%rd40, %rd25, %rd12;
	ld.global.u32 	%r48, [%rd40+4];
	st.shared.u32 	[%r3+832], %r48;
	mul.lo.s32 	%r49, %r364, 14;
	mul.wide.s32 	%rd13, %r49, 4;
	add.s64 	%rd41, %rd25, %rd13;
	ld.global.u32 	%r50, [%rd41+4];
	st.shared.u32 	[%r3+896], %r50;
	mul.lo.s32 	%r51, %r364, 15;
	mul.wide.s32 	%rd14, %r51, 4;
	add.s64 	%rd42, %rd25, %rd14;
	ld.global.u32 	%r52, [%rd42+4];
	st.shared.u32 	[%r3+960], %r52;
	bar.sync 	0;
	mad.lo.s32 	%r53, %r364, %r1, %r364;
	add.s32 	%r54, %r53, %r2;
	cvta.to.global.u64 	%rd43, %rd66;
	mul.wide.s32 	%rd44, %r54, 4;
	add.s64 	%rd45, %rd43, %rd44;
	ld.global.u32 	%r55, [%rd45];
	mov.u32 	%r56, _ZZ20needle_cuda_shared_1PiS_iiiiE4temp;
	mad.lo.s32 	%r57, %r1, 68, %r56;
	st.shared.u32 	[%r57+68], %r55;
	bar.sync 	0;
	mul.wide.s32 	%rd46, %r22, 4;
	add.s64 	%rd15, %rd43, %rd46;
	ld.global.u32 	%r58, [%rd15+4];
	shl.b32 	%r59, %r1, 6;
	sub.s32 	%r4, %r57, %r59;
	st.shared.u32 	[%r4+4], %r58;
	bar.sync 	0;
	@%p2 bra 	$L__BB0_4;
	ld.shared.u32 	%r60, [_ZZ20needle_cuda_shared_1PiS_iiiiE4temp];
	ld.shared.u32 	%r61, [%r3];
	add.s32 	%r62, %r61, %r60;
	ld.shared.u32 	%r63, [_ZZ20needle_cuda_shared_1PiS_iiiiE4temp+68];
	sub.s32 	%r64, %r63, %r11;
	ld.shared.u32 	%r65, [%r4+4];
	sub.s32 	%r66, %r65, %r11;
	max.s32 	%r67, %r62, %r64;
	max.s32 	%r68, %r67, %r66;
	st.shared.u32 	[%r4+72], %r68;
$L__BB0_4:
	bar.sync 	0;
	setp.gt.u32 	%p3, %r1, 1;
	neg.s32 	%r69, %r1;
	mov.u32 	%r70, _ZZ20needle_cuda_shared_1PiS_iiiiE4temp;
	mad.lo.s32 	%r5, %r69, 68, %r70;
	shl.b32 	%r71, %r1, 2;
	add.s32 	%r6, %r5, %r71;
	shl.b32 	%r72, %r1, 6;
	sub.s32 	%r7, %r3, %r72;
	@%p3 bra 	$L__BB0_6;
	ld.shared.u32 	%r73, [%r6+68];
	ld.shared.u32 	%r74, [%r7+64];
	add.s32 	%r75, %r74, %r73;
	ld.shared.u32 	%r76, [%r6+136];
	sub.s32 	%r77, %r76, %r11;
	ld.shared.u32 	%r78, [%r6+72];
	sub.s32 	%r79, %r78, %r11;
	max.s32 	%r80, %r75, %r77;
	max.s32 	%r81, %r80, %r79;
	st.shared.u32 	[%r6+140], %r81;
$L__BB0_6:
	bar.sync 	0;
	setp.gt.u32 	%p4, %r1, 2;
	@%p4 bra 	$L__BB0_8;
	ld.shared.u32 	%r82, [%r6+136];
	ld.shared.u32 	%r83, [%r7+128];
	add.s32 	%r84, %r83, %r82;
	ld.shared.u32 	%r85, [%r6+204];
	sub.s32 	%r86, %r85, %r11;
	ld.shared.u32 	%r87, [%r6+140];
	sub.s32 	%r88, %r87, %r11;
	max.s32 	%r89, %r84, %r86;
	max.s32 	%r90, %r89, %r88;
	st.shared.u32 	[%r6+208], %r90;
$L__BB0_8:
	bar.sync 	0;
	setp.gt.u32 	%p5, %r1, 3;
	@%p5 bra 	$L__BB0_10;
	ld.shared.u32 	%r91, [%r6+204];
	ld.shared.u32 	%r92, [%r7+192];
	add.s32 	%r93, %r92, %r91;
	ld.shared.u32 	%r94, [%r6+272];
	sub.s32 	%r95, %r94, %r11;
	ld.shared.u32 	%r96, [%r6+208];
	sub.s32 	%r97, %r96, %r11;
	max.s32 	%r98, %r93, %r95;
	max.s32 	%r99, %r98, %r97;
	st.shared.u32 	[%r6+276], %r99;
$L__BB0_10:
	bar.sync 	0;
	setp.gt.u32 	%p6, %r1, 4;
	@%p6 bra 	$L__BB0_12;
	ld.shared.u32 	%r100, [%r6+272];
	ld.shared.u32 	%r101, [%r7+256];
	add.s32 	%r102, %r101, %r100;
	ld.shared.u32 	%r103, [%r6+340];
	sub.s32 	%r104, %r103, %r11;
	ld.shared.u32 	%r105, [%r6+276];
	sub.s32 	%r106, %r105, %r11;
	max.s32 	%r107, %r102, %r104;
	max.s32 	%r108, %r107, %r106;
	st.shared.u32 	[%r6+344], %r108;
$L__BB0_12:
	bar.sync 	0;
	setp.gt.u32 	%p7, %r1, 5;
	@%p7 bra 	$L__BB0_14;
	ld.shared.u32 	%r109, [%r6+340];
	ld.shared.u32 	%r110, [%r7+320];
	add.s32 	%r111, %r110, %r109;
	ld.shared.u32 	%r112, [%r6+408];
	sub.s32 	%r113, %r112, %r11;
	ld.shared.u32 	%r114, [%r6+344];
	sub.s32 	%r115, %r114, %r11;
	max.s32 	%r116, %r111, %r113;
	max.s32 	%r117, %r116, %r115;
	st.shared.u32 	[%r6+412], %r117;
$L__BB0_14:
	bar.sync 	0;
	setp.gt.u32 	%p8, %r1, 6;
	@%p8 bra 	$L__BB0_16;
	ld.shared.u32 	%r118, [%r6+408];
	ld.shared.u32 	%r119, [%r7+384];
	add.s32 	%r120, %r119, %r118;
	ld.shared.u32 	%r121, [%r6+476];
	sub.s32 	%r122, %r121, %r11;
	ld.shared.u32 	%r123, [%r6+412];
	sub.s32 	%r124, %r123, %r11;
	max.s32 	%r125, %r120, %r122;
	max.s32 	%r126, %r125, %r124;
	st.shared.u32 	[%r6+480], %r126;
$L__BB0_16:
	bar.sync 	0;
	setp.gt.u32 	%p9, %r1, 7;
	@%p9 bra 	$L__BB0_18;
	ld.shared.u32 	%r127, [%r6+476];
	ld.shared.u32 	%r128, [%r7+448];
	add.s32 	%r129, %r128, %r127;
	ld.shared.u32 	%r130, [%r6+544];
	sub.s32 	%r131, %r130, %r11;
	ld.shared.u32 	%r132, [%r6+480];
	sub.s32 	%r133, %r132, %r11;
	max.s32 	%r134, %r129, %r131;
	max.s32 	%r135, %r134, %r133;
	st.shared.u32 	[%r6+548], %r135;
$L__BB0_18:
	bar.sync 	0;
	setp.gt.u32 	%p10, %r1, 8;
	@%p10 bra 	$L__BB0_20;
	ld.shared.u32 	%r136, [%r6+544];
	ld.shared.u32 	%r137, [%r7+512];
	add.s32 	%r138, %r137, %r136;
	ld.shared.u32 	%r139, [%r6+612];
	sub.s32 	%r140, %r139, %r11;
	ld.shared.u32 	%r141, [%r6+548];
	sub.s32 	%r142, %r141, %r11;
	max.s32 	%r143, %r138, %r140;
	max.s32 	%r144, %r143, %r142;
	st.shared.u32 	[%r6+616], %r144;
$L__BB0_20:
	bar.sync 	0;
	setp.gt.u32 	%p11, %r1, 9;
	@%p11 bra 	$L__BB0_22;
	ld.shared.u32 	%r145, [%r6+612];
	ld.shared.u32 	%r146, [%r7+576];
	add.s32 	%r147, %r146, %r145;
	ld.shared.u32 	%r148, [%r6+680];
	sub.s32 	%r149, %r148, %r11;
	ld.shared.u32 	%r150, [%r6+616];
	sub.s32 	%r151, %r150, %r11;
	max.s32 	%r152, %r147, %r149;
	max.s32 	%r153, %r152, %r151;
	st.shared.u32 	[%r6+684], %r153;
$L__BB0_22:
	bar.sync 	0;
	setp.gt.u32 	%p12, %r1, 10;
	@%p12 bra 	$L__BB0_24;
	ld.shared.u32 	%r154, [%r6+680];
	ld.shared.u32 	%r155, [%r7+640];
	add.s32 	%r156, %r155, %r154;
	ld.shared.u32 	%r157, [%r6+748];
	sub.s32 	%r158, %r157, %r11;
	ld.shared.u32 	%r159, [%r6+684];
	sub.s32 	%r160, %r159, %r11;
	max.s32 	%r161, %r156, %r158;
	max.s32 	%r162, %r161, %r160;
	st.shared.u32 	[%r6+752], %r162;
$L__BB0_24:
	bar.sync 	0;
	setp.gt.u32 	%p13, %r1, 11;
	@%p13 bra 	$L__BB0_26;
	ld.shared.u32 	%r163, [%r6+748];
	ld.shared.u32 	%r164, [%r7+704];
	add.s32 	%r165, %r164, %r163;
	ld.shared.u32 	%r166, [%r6+816];
	sub.s32 	%r167, %r166, %r11;
	ld.shared.u32 	%r168, [%r6+752];
	sub.s32 	%r169, %r168, %r11;
	max.s32 	%r170, %r165, %r167;
	max.s32 	%r171, %r170, %r169;
	st.shared.u32 	[%r6+820], %r171;
$L__BB0_26:
	bar.sync 	0;
	setp.gt.u32 	%p14, %r1, 12;
	@%p14 bra 	$L__BB0_28;
	ld.shared.u32 	%r172, [%r6+816];
	ld.shared.u32 	%r173, [%r7+768];
	add.s32 	%r174, %r173, %r172;
	ld.shared.u32 	%r175, [%r6+884];
	sub.s32 	%r176, %r175, %r11;
	ld.shared.u32 	%r177, [%r6+820];
	sub.s32 	%r178, %r177, %r11;
	max.s32 	%r179, %r174, %r176;
	max.s32 	%r180, %r179, %r178;
	st.shared.u32 	[%r6+888], %r180;
$L__BB0_28:
	bar.sync 	0;
	setp.gt.u32 	%p15, %r1, 13;
	@%p15 bra 	$L__BB0_30;
	ld.shared.u32 	%r181, [%r6+884];
	ld.shared.u32 	%r182, [%r7+832];
	add.s32 	%r183, %r182, %r181;
	ld.shared.u32 	%r184, [%r6+952];
	sub.s32 	%r185, %r184, %r11;
	ld.shared.u32 	%r186, [%r6+888];
	sub.s32 	%r187, %r186, %r11;
	max.s32 	%r188, %r183, %r185;
	max.s32 	%r189, %r188, %r187;
	st.shared.u32 	[%r6+956], %r189;
$L__BB0_30:
	bar.sync 	0;
	setp.gt.u32 	%p16, %r1, 14;
	@%p16 bra 	$L__BB0_32;
	ld.shared.u32 	%r190, [%r6+952];
	ld.shared.u32 	%r191, [%r7+896];
	add.s32 	%r192, %r191, %r190;
	ld.shared.u32 	%r193, [%r6+1020];
	sub.s32 	%r194, %r193, %r11;
	ld.shared.u32 	%r195, [%r6+956];
	sub.s32 	%r196, %r195, %r11;
	max.s32 	%r197, %r192, %r194;
	max.s32 	%r198, %r197, %r196;
	st.shared.u32 	[%r6+1024], %r198;
$L__BB0_32:
	bar.sync 	0;
	setp.gt.u32 	%p17, %r1, 15;
	@%p17 bra 	$L__BB0_34;
	ld.shared.u32 	%r199, [%r6+1020];
	ld.shared.u32 	%r200, [%r7+960];
	add.s32 	%r201, %r200, %r199;
	ld.shared.u32 	%r202, [%r6+1088];
	sub.s32 	%r203, %r202, %r11;
	ld.shared.u32 	%r204, [%r6+1024];
	sub.s32 	%r205, %r204, %r11;
	max.s32 	%r206, %r201, %r203;
	max.s32 	%r207, %r206, %r205;
	st.shared.u32 	[%r6+1092], %r207;
$L__BB0_34:
	bar.sync 	0;
	shl.b32 	%r208, %r1, 6;
	mov.u32 	%r209, _ZZ20needle_cuda_shared_1PiS_iiiiE3ref;
	sub.s32 	%r8, %r209, %r208;
	shl.b32 	%r210, %r1, 2;
	add.s32 	%r211, %r8, %r210;
	add.s32 	%r9, %r211, 960;
	@%p16 bra 	$L__BB0_36;
	ld.shared.u32 	%r212, [%r6+1024];
	ld.shared.u32 	%r213, [%r9+4];
	add.s32 	%r214, %r213, %r212;
	ld.shared.u32 	%r215, [%r6+1092];
	sub.s32 	%r216, %r215, %r11;
	ld.shared.u32 	%r217, [%r6+1028];
	sub.s32 	%r218, %r217, %r11;
	max.s32 	%r219, %r214, %r216;
	max.s32 	%r220, %r219, %r218;
	st.shared.u32 	[%r6+1096], %r220;
$L__BB0_36:
	bar.sync 	0;
	@%p15 bra 	$L__BB0_38;
	ld.shared.u32 	%r221, [%r6+1028];
	ld.shared.u32 	%r222, [%r9+8];
	add.s32 	%r223, %r222, %r221;
	ld.shared.u32 	%r224, [%r6+1096];
	sub.s32 	%r225, %r224, %r11;
	ld.shared.u32 	%r226, [%r6+1032];
	sub.s32 	%r227, %r226, %r11;
	max.s32 	%r228, %r223, %r225;
	max.s32 	%r229, %r228, %r227;
	st.shared.u32 	[%r6+1100], %r229;
$L__BB0_38:
	bar.sync 	0;
	@%p14 bra 	$L__BB0_40;
	ld.shared.u32 	%r230, [%r6+1032];
	ld.shared.u32 	%r231, [%r9+12];
	add.s32 	%r232, %r231, %r230;
	ld.shared.u32 	%r233, [%r6+1100];
	sub.s32 	%r234, %r233, %r11;
	ld.shared.u32 	%r235, [%r6+1036];
	sub.s32 	%r236, %r235, %r11;
	max.s32 	%r237, %r232, %r234;
	max.s32 	%r238, %r237, %r236;
	st.shared.u32 	[%r6+1104], %r238;
$L__BB0_40:
	bar.sync 	0;
	@%p13 bra 	$L__BB0_42;
	ld.shared.u32 	%r239, [%r6+1036];
	ld.shared.u32 	%r240, [%r9+16];
	add.s32 	%r241, %r240, %r239;
	ld.shared.u32 	%r242, [%r6+1104];
	sub.s32 	%r243, %r242, %r11;
	ld.shared.u32 	%r244, [%r6+1040];
	sub.s32 	%r245, %r244, %r11;
	max.s32 	%r246, %r241, %r243;
	max.s32 	%r247, %r246, %r245;
	st.shared.u32 	[%r6+1108], %r247;
$L__BB0_42:
	bar.sync 	0;
	@%p12 bra 	$L__BB0_44;
	ld.shared.u32 	%r248, [%r6+1040];
	ld.shared.u32 	%r249, [%r9+20];
	add.s32 	%r250, %r249, %r248;
	ld.shared.u32 	%r251, [%r6+1108];
	sub.s32 	%r252, %r251, %r11;
	ld.shared.u32 	%r253, [%r6+1044];
	sub.s32 	%r254, %r253, %r11;
	max.s32 	%r255, %r250, %r252;
	max.s32 	%r256, %r255, %r254;
	st.shared.u32 	[%r6+1112], %r256;
$L__BB0_44:
	bar.sync 	0;
	@%p11 bra 	$L__BB0_46;
	ld.shared.u32 	%r257, [%r6+1044];
	ld.shared.u32 	%r258, [%r9+24];
	add.s32 	%r259, %r258, %r257;
	ld.shared.u32 	%r260, [%r6+1112];
	sub.s32 	%r261, %r260, %r11;
	ld.shared.u32 	%r262, [%r6+1048];
	sub.s32 	%r263, %r262, %r11;
	max.s32 	%r264, %r259, %r261;
	max.s32 	%r265, %r264, %r263;
	st.shared.u32 	[%r6+1116], %r265;
$L__BB0_46:
	setp.gt.u32 	%p24, %r1, 8;
	bar.sync 	0;
	@%p24 bra 	$L__BB0_48;
	ld.shared.u32 	%r266, [%r6+1048];
	ld.shared.u32 	%r267, [%r9+28];
	add.s32 	%r268, %r267, %r266;
	ld.shared.u32 	%r269, [%r6+1116];
	sub.s32 	%r270, %r269, %r11;
	ld.shared.u32 	%r271, [%r6+1052];
	sub.s32 	%r272, %r271, %r11;
	max.s32 	%r273, %r268, %r270;
	max.s32 	%r274, %r273, %r272;
	st.shared.u32 	[%r6+1120], %r274;
$L__BB0_48:
	setp.gt.u32 	%p25, %r1, 7;
	bar.sync 	0;
	@%p25 bra 	$L__BB0_50;
	ld.shared.u32 	%r275, [%r6+1052];
	ld.shared.u32 	%r276, [%r9+32];
	add.s32 	%r277, %r276, %r275;
	ld.shared.u32 	%r278, [%r6+1120];
	sub.s32 	%r279, %r278, %r11;
	ld.shared.u32 	%r280, [%r6+1056];
	sub.s32 	%r281, %r280, %r11;
	max.s32 	%r282, %r277, %r279;
	max.s32 	%r283, %r282, %r281;
	st.shared.u32 	[%r6+1124], %r283;
$L__BB0_50:
	setp.gt.u32 	%p26, %r1, 6;
	bar.sync 	0;
	@%p26 bra 	$L__BB0_52;
	ld.shared.u32 	%r284, [%r6+1056];
	ld.shared.u32 	%r285, [%r9+36];
	add.s32 	%r286, %r285, %r284;
	ld.shared.u32 	%r287, [%r6+1124];
	sub.s32 	%r288, %r287, %r11;
	ld.shared.u32 	%r289, [%r6+1060];
	sub.s32 	%r290, %r289, %r11;
	max.s32 	%r291, %r286, %r288;
	max.s32 	%r292, %r291, %r290;
	st.shared.u32 	[%r6+1128], %r292;
$L__BB0_52:
	setp.gt.u32 	%p27, %r1, 5;
	bar.sync 	0;
	@%p27 bra 	$L__BB0_54;
	ld.shared.u32 	%r293, [%r6+1060];
	ld.shared.u32 	%r294, [%r9+40];
	add.s32 	%r295, %r294, %r293;
	ld.shared.u32 	%r296, [%r6+1128];
	sub.s32 	%r297, %r296, %r11;
	ld.shared.u32 	%r298, [%r6+1064];
	sub.s32 	%r299, %r298, %r11;
	max.s32 	%r300, %r295, %r297;
	max.s32 	%r301, %r300, %r299;
	st.shared.u32 	[%r6+1132], %r301;
$L__BB0_54:
	setp.gt.u32 	%p28, %r1, 4;
	bar.sync 	0;
	@%p28 bra 	$L__BB0_56;
	ld.shared.u32 	%r302, [%r6+1064];
	ld.shared.u32 	%r303, [%r9+44];
	add.s32 	%r304, %r303, %r302;
	ld.shared.u32 	%r305, [%r6+1132];
	sub.s32 	%r306, %r305, %r11;
	ld.shared.u32 	%r307, [%r6+1068];
	sub.s32 	%r308, %r307, %r11;
	max.s32 	%r309, %r304, %r306;
	max.s32 	%r310, %r309, %r308;
	st.shared.u32 	[%r6+1136], %r310;
$L__BB0_56:
	setp.gt.u32 	%p29, %r1, 3;
	bar.sync 	0;
	@%p29 bra 	$L__BB0_58;
	ld.shared.u32 	%r311, [%r6+1068];
	ld.shared.u32 	%r312, [%r9+48];
	add.s32 	%r313, %r312, %r311;
	ld.shared.u32 	%r314, [%r6+1136];
	sub.s32 	%r315, %r314, %r11;
	ld.shared.u32 	%r316, [%r6+1072];
	sub.s32 	%r317, %r316, %r11;
	max.s32 	%r318, %r313, %r315;
	max.s32 	%r319, %r318, %r317;
	st.shared.u32 	[%r6+1140], %r319;
$L__BB0_58:
	setp.gt.u32 	%p30, %r1, 2;
	bar.sync 	0;
	@%p30 bra 	$L__BB0_60;
	ld.shared.u32 	%r320, [%r6+1072];
	ld.shared.u32 	%r321, [%r9+52];
	add.s32 	%r322, %r321, %r320;
	ld.shared.u32 	%r323, [%r6+1140];
	sub.s32 	%r324, %r323, %r11;
	ld.shared.u32 	%r325, [%r6+1076];
	sub.s32 	%r326, %r325, %r11;
	max.s32 	%r327, %r322, %r324;
	max.s32 	%r328, %r327, %r326;
	st.shared.u32 	[%r6+1144], %r328;
$L__BB0_60:
	setp.gt.u32 	%p31, %r1, 1;
	bar.sync 	0;
	@%p31 bra 	$L__BB0_62;
	ld.shared.u32 	%r329, [%r6+1076];
	ld.shared.u32 	%r330, [%r9+56];
	add.s32 	%r331, %r330, %r329;
	ld.shared.u32 	%r332, [%r6+1144];
	sub.s32 	%r333, %r332, %r11;
	ld.shared.u32 	%r334, [%r6+1080];
	sub.s32 	%r335, %r334, %r11;
	max.s32 	%r336, %r331, %r333;
	max.s32 	%r337, %r336, %r335;
	st.shared.u32 	[%r6+1148], %r337;
$L__BB0_62:
	setp.ne.s32 	%p32, %r1, 0;
	bar.sync 	0;
	@%p32 bra 	$L__BB0_64;
	ld.shared.u32 	%r338, [%r5+1080];
	ld.shared.u32 	%r339, [%r8+1020];
	add.s32 	%r340, %r339, %r338;
	ld.shared.u32 	%r341, [%r5+1148];
	sub.s32 	%r342, %r341, %r11;
	ld.shared.u32 	%r343, [%r6+1084];
	sub.s32 	%r344, %r343, %r11;
	max.s32 	%r345, %r340, %r342;
	max.s32 	%r346, %r345, %r344;
	st.shared.u32 	[%r6+1152], %r346;
$L__BB0_64:
	ld.param.u32 	%r365, [_Z20needle_cuda_shared_1PiS_iiii_param_2];
	bar.sync 	0;
	ld.shared.u32 	%r347, [%r4+72];
	mul.wide.s32 	%rd47, %r365, 4;
	add.s64 	%rd48, %rd15, %rd47;
	st.global.u32 	[%rd48+4], %r347;
	ld.shared.u32 	%r348, [%r4+140];
	add.s64 	%rd49, %rd48, %rd47;
	st.global.u32 	[%rd49+4], %r348;
	ld.shared.u32 	%r349, [%r4+208];
	shl.b32 	%r350, %r365, 1;
	mul.wide.s32 	%rd50, %r350, 4;
	add.s64 	%rd51, %rd48, %rd50;
	st.global.u32 	[%rd51+4], %r349;
	ld.shared.u32 	%r351, [%r4+276];
	add.s64 	%rd52, %rd48, %rd2;
	st.global.u32 	[%rd52+4], %r351;
	ld.shared.u32 	%r352, [%r4+344];
	add.s64 	%rd53, %rd48, %rd3;
	st.global.u32 	[%rd53+4], %r352;
	ld.shared.u32 	%r353, [%r4+412];
	add.s64 	%rd54, %rd48, %rd4;
	st.global.u32 	[%rd54+4], %r353;
	ld.shared.u32 	%r354, [%r4+480];
	add.s64 	%rd55, %rd48, %rd5;
	st.global.u32 	[%rd55+4], %r354;
	ld.shared.u32 	%r355, [%r4+548];
	add.s64 	%rd56, %rd48, %rd6;
	st.global.u32 	[%rd56+4], %r355;
	ld.shared.u32 	%r356, [%r4+616];
	add.s64 	%rd57, %rd48, %rd7;
	st.global.u32 	[%rd57+4], %r356;
	ld.shared.u32 	%r357, [%r4+684];
	add.s64 	%rd58, %rd48, %rd8;
	st.global.u32 	[%rd58+4], %r357;
	ld.shared.u32 	%r358, [%r4+752];
	add.s64 	%rd59, %rd48, %rd9;
	st.global.u32 	[%rd59+4], %r358;
	ld.shared.u32 	%r359, [%r4+820];
	add.s64 	%rd60, %rd48, %rd10;
	st.global.u32 	[%rd60+4], %r359;
	ld.shared.u32 	%r360, [%r4+888];
	add.s64 	%rd61, %rd48, %rd11;
	st.global.u32 	[%rd61+4], %r360;
	ld.shared.u32 	%r361, [%r4+956];
	add.s64 	%rd62, %rd48, %rd12;
	st.global.u32 	[%rd62+4], %r361;
	ld.shared.u32 	%r362, [%r4+1024];
	add.s64 	%rd63, %rd48, %rd13;
	st.global.u32 	[%rd63+4], %r362;
	ld.shared.u32 	%r363, [%r4+1092];
	add.s64 	%rd64, %rd48, %rd14;
	st.global.u32 	[%rd64+4], %r363;
	ret;

}
	// .globl	_Z20needle_cuda_shared_2PiS_iiii
.visible .entry _Z20needle_cuda_shared_2PiS_iiii(
	.param .u64 .ptr .align 1 _Z20needle_cuda_shared_2PiS_iiii_param_0,
	.param .u64 .ptr .align 1 _Z20needle_cuda_shared_2PiS_iiii_param_1,
	.param .u32 _Z20needle_cuda_shared_2PiS_iiii_param_2,
	.param .u32 _Z20needle_cuda_shared_2PiS_iiii_param_3,
	.param .u32 _Z20needle_cuda_shared_2PiS_iiii_param_4,
	.param .u32 _Z20needle_cuda_shared_2PiS_iiii_param_5
)
{
	.reg .pred 	%p<33>;
	.reg .b32 	%r<403>;
	.reg .b64 	%rd<69>;
	// demoted variable
	.shared .align 4 .b8 _ZZ20needle_cuda_shared_2PiS_iiiiE4temp[1156];
	// demoted variable
	.shared .align 4 .b8 _ZZ20needle_cuda_shared_2PiS_iiiiE3ref[1024];
	ld.param.u64 	%rd14, [_Z20needle_cuda_shared_2PiS_iiii_param_0];
	ld.param.u32 	%r10, [_Z20needle_cuda_shared_2PiS_iiii_param_2];
	ld.param.u32 	%r12, [_Z20needle_cuda_shared_2PiS_iiii_param_4];
	ld.param.u32 	%r13, [_Z20needle_cuda_shared_2PiS_iiii_param_5];
	mov.u32 	%r14, %ctaid.x;
	mov.u32 	%r1, %tid.x;
	sub.s32 	%r15, %r14, %r12;
	add.s32 	%r16, %r15, %r13;
	not.b32 	%r17, %r14;
	add.s32 	%r18, %r13, %r17;
	mul.lo.s32 	%r19, %r10, %r18;
	shl.b32 	%r20, %r19, 4;
	shl.b32 	%r21, %r16, 4;
	add.s32 	%r2, %r20, %r21;
	add.s32 	%r22, %r2, %r1;
	shl.b32 	%r23, %r1, 2;
	mov.u32 	%r24, _ZZ20needle_cuda_shared_2PiS_iiiiE3ref;
	add.s32 	%r3, %r24, %r23;
	cvta.to.global.u64 	%rd15, %rd14;
	cvt.s64.s32 	%rd16, %r22;
	cvt.s64.s32 	%rd17, %r10;
	add.s64 	%rd18, %rd17, %rd16;
	shl.b64 	%rd19, %rd18, 2;
	add.s64 	%rd20, %rd15, %rd19;
	ld.global.u32 	%r25, [%rd20+4];
	st.shared.u32 	[%r3], %r25;
	mul.wide.s32 	%rd21, %r10, 4;
	add.s64 	%rd22, %rd20, %rd21;
	ld.global.u32 	%r26, [%rd22+4];
	st.shared.u32 	[%r3+64], %r26;
	shl.b32 	%r27, %r10, 1;
	mul.wide.s32 	%rd23, %r27, 4;
	add.s64 	%rd24, %rd20, %rd23;
	ld.global.u32 	%r28, [%rd24+4];
	st.shared.u32 	[%r3+128], %r28;
	mul.lo.s32 	%r29, %r10, 3;
	mul.wide.s32 	%rd25, %r29, 4;
	add.s64 	%rd26, %rd20, %rd25;
	ld.global.u32 	%r30, [%rd26+4];
	st.shared.u32 	[%r3+192], %r30;
	shl.b32 	%r31, %r10, 2;
	mul.wide.s32 	%rd27, %r31, 4;
	add.s64 	%rd28, %rd20, %rd27;
	ld.global.u32 	%r32, [%rd28+4];
	st.shared.u32 	[%r3+256], %r32;
	mul.lo.s32 	%r33, %r10, 5;
	mul.wide.s32 	%rd1, %r33, 4;
	add.s64 	%rd29, %rd20, %rd1;
	ld.global.u32 	%r34, [%rd29+4];
	st.shared.u32 	[%r3+320], %r34;
	mul.lo.s32 	%r35, %r10, 6;
	mul.wide.s32 	%rd2, %r35, 4;
	add.s64 	%rd30, %rd20, %rd2;
	ld.global.u32 	%r36, [%rd30+4];
	st.shared.u32 	[%r3+384], %r36;
	mul.lo.s32 	%r37, %r10, 7;
	mul.wide.s32 	%rd3, %r37, 4;
	add.s64 	%rd31, %rd20, %rd3;
	ld.global.u32 	%r38, [%rd31+4];
	st.shared.u32 	[%r3+448], %r38;
	shl.b32 	%r39, %r10, 3;
	mul.wide.s32 	%rd4, %r39, 4;
	add.s64 	%rd32, %rd20, %rd4;
	ld.global.u32 	%r40, [%rd32+4];
	st.shared.u32 	[%r3+512], %r40;
	mul.lo.s32 	%r41, %r10, 9;
	mul.wide.s32 	%rd5, %r41, 4;
	add.s64 	%rd33, %rd20, %rd5;
	ld.global.u32 	%r42, [%rd33+4];
	st.shared.u32 	[%r3+576], %r42;
	mul.lo.s32 	%r43, %r10, 10;
	mul.wide.s32 	%rd6, %r43, 4;
	add.s64 	%rd34, %rd20, %rd6;
	ld.global.u32 	%r44, [%rd34+4];
	st.shared.u32 	[%r3+640], %r44;
	mul.lo.s32 	%r45, %r10, 11;
	mul.wide.s32 	%rd7, %r45, 4;
	add.s64 	%rd35, %rd20, %rd7;
	ld.global.u32 	%r46, [%rd35+4];
	st.shared.u32 	[%r3+704], %r46;
	mul.lo.s32 	%r47, %r10, 12;
	mul.wide.s32 	%rd8, %r47, 4;
	add.s64 	%rd36, %rd20, %rd8;
	ld.global.u32 	%r48, [%rd36+4];
	st.shared.u32 	[%r3+768], %r48;
	mul.lo.s32 	%r49, %r10, 13;
	mul.wide.s32 	%rd9, %r49, 4;
	add.s64 	%rd37, %rd20, %rd9;
	ld.global.u32 	%r50, [%rd37+4];
	st.shared.u32 	[%r3+832], %r50;
	mul.lo.s32 	%r51, %r10, 14;
	mul.wide.s32 	%rd10, %r51, 4;
	add.s64 	%rd38, %rd20, %rd10;
	ld.global.u32 	%r52, [%rd38+4];
	st.shared.u32 	[%r3+896], %r52;
	mul.lo.s32 	%r53, %r10, 15;
	mul.wide.s32 	%rd11, %r53, 4;
	add.s64 	%rd39, %rd20, %rd11;
	ld.global.u32 	%r54, [%rd39+4];
	st.shared.u32 	[%r3+960], %r54;
	bar.sync 	0;
	setp.ne.s32 	%p1, %r1, 0;
	@%p1 bra 	$L__BB1_2;
	ld.param.u64 	%rd67, [_Z20needle_cuda_shared_2PiS_iiii_param_1];
	cvta.to.global.u64 	%rd40, %rd67;
	mul.wide.s32 	%rd41, %r2, 4;
	add.s64 	%rd42, %rd40, %rd41;
	ld.global.u32 	%r55, [%rd42];
	st.shared.u32 	[_ZZ20needle_cuda_shared_2PiS_iiiiE4temp], %r55;
$L__BB1_2:
	ld.param.u32 	%r370, [_Z20needle_cuda_shared_2PiS_iiii_param_2];
	ld.param.u64 	%rd68, [_Z20needle_cuda_shared_2PiS_iiii_param_1];
	mad.lo.s32 	%r56, %r370, %r1, %r370;
	add.s32 	%r57, %r56, %r2;
	cvta.to.global.u64 	%rd43, %rd68;
	mul.wide.s32 	%rd44, %r57, 4;
	add.s64 	%rd45, %rd43, %rd44;
	ld.global.u32 	%r58, [%rd45];
	mov.u32 	%r59, _ZZ20needle_cuda_shared_2PiS_iiiiE4temp;
	mad.lo.s32 	%r60, %r1, 68, %r59;
	st.shared.u32 	[%r60+68], %r58;
	bar.sync 	0;
	mul.wide.s32 	%rd46, %r22, 4;
	add.s64 	%rd12, %rd43, %rd46;
	ld.global.u32 	%r62, [%rd12+4];
	shl.b32 	%r63, %r1, 6;
	sub.s32 	%r4, %r60, %r63;
	st.shared.u32 	[%r4+4], %r62;
	bar.sync 	0;
	@%p1 bra 	$L__BB1_4;
	ld.param.u32 	%r372, [_Z20needle_cuda_shared_2PiS_iiii_param_3];
	ld.shared.u32 	%r64, [_ZZ20needle_cuda_shared_2PiS_iiiiE4temp];
	ld.shared.u32 	%r65, [%r3];
	add.s32 	%r66, %r65, %r64;
	ld.shared.u32 	%r67, [_ZZ20needle_cuda_shared_2PiS_iiiiE4temp+68];
	sub.s32 	%r68, %r67, %r372;
	ld.shared.u32 	%r69, [%r4+4];
	sub.s32 	%r70, %r69, %r372;
	max.s32 	%r71, %r66, %r68;
	max.s32 	%r72, %r71, %r70;
	st.shared.u32 	[%r4+72], %r72;
$L__BB1_4:
	bar.sync 	0;
	setp.gt.u32 	%p3, %r1, 1;
	neg.s32 	%r73, %r1;
	mov.u32 	%r74, _ZZ20needle_cuda_shared_2PiS_iiiiE4temp;
	mad.lo.s32 	%r5, %r73, 68, %r74;
	shl.b32 	%r75, %r1, 2;
	add.s32 	%r6, %r5, %r75;
	shl.b32 	%r76, %r1, 6;
	sub.s32 	%r7, %r3, %r76;
	@%p3 bra 	$L__BB1_6;
	ld.param.u32 	%r373, [_Z20needle_cuda_shared_2PiS_iiii_param_3];
	ld.shared.u32 	%r77, [%r6+68];
	ld.shared.u32 	%r78, [%r7+64];
	add.s32 	%r79, %r78, %r77;
	ld.shared.u32 	%r80, [%r6+136];
	sub.s32 	%r81, %r80, %r373;
	ld.shared.u32 	%r82, [%r6+72];
	sub.s32 	%r83, %r82, %r373;
	max.s32 	%r84, %r79, %r81;
	max.s32 	%r85, %r84, %r83;
	st.shared.u32 	[%r6+140], %r85;
$L__BB1_6:
	bar.sync 	0;
	setp.gt.u32 	%p4, %r1, 2;
	@%p4 bra 	$L__BB1_8;
	ld.param.u32 	%r374, [_Z20needle_cuda_shared_2PiS_iiii_param_3];
	ld.shared.u32 	%r86, [%r6+136];
	ld.shared.u32 	%r87, [%r7+128];
	add.s32 	%r88, %r87, %r86;
	ld.shared.u32 	%r89, [%r6+204];
	sub.s32 	%r90, %r89, %r374;
	ld.shared.u32 	%r91, [%r6+140];
	sub.s32 	%r92, %r91, %r374;
	max.s32 	%r93, %r88, %r90;
	max.s32 	%r94, %r93, %r92;
	st.shared.u32 	[%r6+208], %r94;
$L__BB1_8:
	bar.sync 	0;
	setp.gt.u32 	%p5, %r1, 3;
	@%p5 bra 	$L__BB1_10;
	ld.param.u32 	%r375, [_Z20needle_cuda_shared_2PiS_iiii_param_3];
	ld.shared.u32 	%r95, [%r6+204];
	ld.shared.u32 	%r96, [%r7+192];
	add.s32 	%r97, %r96, %r95;
	ld.shared.u32 	%r98, [%r6+272];
	sub.s32 	%r99, %r98, %r375;
	ld.shared.u32 	%r100, [%r6+208];
	sub.s32 	%r101, %r100, %r375;
	max.s32 	%r102, %r97, %r99;
	max.s32 	%r103, %r102, %r101;
	st.shared.u32 	[%r6+276], %r103;
$L__BB1_10:
	bar.sync 	0;
	setp.gt.u32 	%p6, %r1, 4;
	@%p6 bra 	$L__BB1_12;
	ld.param.u32 	%r376, [_Z20needle_cuda_shared_2PiS_iiii_param_3];
	ld.shared.u32 	%r104, [%r6+272];
	ld.shared.u32 	%r105, [%r7+256];
	add.s32 	%r106, %r105, %r104;
	ld.shared.u32 	%r107, [%r6+340];
	sub.s32 	%r108, %r107, %r376;
	ld.shared.u32 	%r109, [%r6+276];
	sub.s32 	%r110, %r109, %r376;
	max.s32 	%r111, %r106, %r108;
	max.s32 	%r112, %r111, %r110;
	st.shared.u32 	[%r6+344], %r112;
$L__BB1_12:
	bar.sync 	0;
	setp.gt.u32 	%p7, %r1, 5;
	@%p7 bra 	$L__BB1_14;
	ld.param.u32 	%r377, [_Z20needle_cuda_shared_2PiS_iiii_param_3];
	ld.shared.u32 	%r113, [%r6+340];
	ld.shared.u32 	%r114, [%r7+320];
	add.s32 	%r115, %r114, %r113;
	ld.shared.u32 	%r116, [%r6+408];
	sub.s32 	%r117, %r116, %r377;
	ld.shared.u32 	%r118, [%r6+344];
	sub.s32 	%r119, %r118, %r377;
	max.s32 	%r120, %r115, %r117;
	max.s32 	%r121, %r120, %r119;
	st.shared.u32 	[%r6+412], %r121;
$L__BB1_14:
	bar.sync 	0;
	setp.gt.u32 	%p8, %r1, 6;
	@%p8 bra 	$L__BB1_16;
	ld.param.u32 	%r378, [_Z20needle_cuda_shared_2PiS_iiii_param_3];
	ld.shared.u32 	%r122, [%r6+408];
	ld.shared.u32 	%r123, [%r7+384];
	add.s32 	%r124, %r123, %r122;
	ld.shared.u32 	%r125, [%r6+476];
	sub.s32 	%r126, %r125, %r378;
	ld.shared.u32 	%r127, [%r6+412];
	sub.s32 	%r128, %r127, %r378;
	max.s32 	%r129, %r124, %r126;
	max.s32 	%r130, %r129, %r128;
	st.shared.u32 	[%r6+480], %r130;
$L__BB1_16:
	bar.sync 	0;
	setp.gt.u32 	%p9, %r1, 7;
	@%p9 bra 	$L__BB1_18;
	ld.param.u32 	%r379, [_Z20needle_cuda_shared_2PiS_iiii_param_3];
	ld.shared.u32 	%r131, [%r6+476];
	ld.shared.u32 	%r132, [%r7+448];
	add.s32 	%r133, %r132, %r131;
	ld.shared.u32 	%r134, [%r6+544];
	sub.s32 	%r135, %r134, %r379;
	ld.shared.u32 	%r136, [%r6+480];
	sub.s32 	%r137, %r136, %r379;
	max.s32 	%r138, %r133, %r135;
	max.s32 	%r139, %r138, %r137;
	st.shared.u32 	[%r6+548], %r139;
$L__BB1_18:
	bar.sync 	0;
	setp.gt.u32 	%p10, %r1, 8;
	@%p10 bra 	$L__BB1_20;
	ld.param.u32 	%r380, [_Z20needle_cuda_shared_2PiS_iiii_param_3];
	ld.shared.u32 	%r140, [%r6+544];
	ld.shared.u32 	%r141, [%r7+512];
	add.s32 	%r142, %r141, %r140;
	ld.shared.u32 	%r143, [%r6+612];
	sub.s32 	%r144, %r143, %r380;
	ld.shared.u32 	%r145, [%r6+548];
	sub.s32 	%r146, %r145, %r380;
	max.s32 	%r147, %r142, %r144;
	max.s32 	%r148, %r147, %r146;
	st.shared.u32 	[%r6+616], %r148;
$L__BB1_20:
	bar.sync 	0;
	setp.gt.u32 	%p11, %r1, 9;
	@%p11 bra 	$L__BB1_22;
	ld.param.u32 	%r381, [_Z20needle_cuda_shared_2PiS_iiii_param_3];
	ld.shared.u32 	%r149, [%r6+612];
	ld.shared.u32 	%r150, [%r7+576];
	add.s32 	%r151, %r150, %r149;
	ld.shared.u32 	%r152, [%r6+680];
	sub.s32 	%r153, %r152, %r381;
	ld.shared.u32 	%r154, [%r6+616];
	sub.s32 	%r155, %r154, %r381;
	max.s32 	%r156, %r151, %r153;
	max.s32 	%r157, %r156, %r155;
	st.shared.u32 	[%r6+684], %r157;
$L__BB1_22:
	bar.sync 	0;
	setp.gt.u32 	%p12, %r1, 10;
	@%p12 bra 	$L__BB1_24;
	ld.param.u32 	%r382, [_Z20needle_cuda_shared_2PiS_iiii_param_3];
	ld.shared.u32 	%r158, [%r6+680];
	ld.shared.u32 	%r159, [%r7+640];
	add.s32 	%r160, %r159, %r158;
	ld.shared.u32 	%r161, [%r6+748];
	sub.s32 	%r162, %r161, %r382;
	ld.shared.u32 	%r163, [%r6+684];
	sub.s32 	%r164, %r163, %r382;
	max.s32 	%r165, %r160, %r162;
	max.s32 	%r166, %r165, %r164;
	st.shared.u32 	[%r6+752], %r166;
$L__BB1_24:
	bar.sync 	0;
	setp.gt.u32 	%p13, %r1, 11;
	@%p13 bra 	$L__BB1_26;
	ld.param.u32 	%r383, [_Z20needle_cuda_shared_2PiS_iiii_param_3];
	ld.shared.u32 	%r167, [%r6+748];
	ld.shared.u32 	%r168, [%r7+704];
	add.s32 	%r169, %r168, %r167;
	ld.shared.u32 	%r170, [%r6+816];
	sub.s32 	%r171, %r170, %r383;
	ld.shared.u32 	%r172, [%r6+752];
	sub.s32 	%r173, %r172, %r383;
	max.s32 	%r174, %r169, %r171;
	max.s32 	%r175, %r174, %r173;
	st.shared.u32 	[%r6+820], %r175;
$L__BB1_26:
	bar.sync 	0;
	setp.gt.u32 	%p14, %r1, 12;
	@%p14 bra 	$L__BB1_28;
	ld.param.u32 	%r384, [_Z20needle_cuda_shared_2PiS_iiii_param_3];
	ld.shared.u32 	%r176, [%r6+816];
	ld.shared.u32 	%r177, [%r7+768];
	add.s32 	%r178, %r177, %r176;
	ld.shared.u32 	%r179, [%r6+884];
	sub.s32 	%r180, %r179, %r384;
	ld.shared.u32 	%r181, [%r6+820];
	sub.s32 	%r182, %r181, %r384;
	max.s32 	%r183, %r178, %r180;
	max.s32 	%r184, %r183, %r182;
	st.shared.u32 	[%r6+888], %r184;
$L__BB1_28:
	bar.sync 	0;
	setp.gt.u32 	%p15, %r1, 13;
	@%p15 bra 	$L__BB1_30;
	ld.param.u32 	%r385, [_Z20needle_cuda_shared_2PiS_iiii_param_3];
	ld.shared.u32 	%r185, [%r6+884];
	ld.shared.u32 	%r186, [%r7+832];
	add.s32 	%r187, %r186, %r185;
	ld.shared.u32 	%r188, [%r6+952];
	sub.s32 	%r189, %r188, %r385;
	ld.shared.u32 	%r190, [%r6+888];
	sub.s32 	%r191, %r190, %r385;
	max.s32 	%r192, %r187, %r189;
	max.s32 	%r193, %r192, %r191;
	st.shared.u32 	[%r6+956], %r193;
$L__BB1_30:
	bar.sync 	0;
	setp.gt.u32 	%p16, %r1, 14;
	@%p16 bra 	$L__BB1_32;
	ld.param.u32 	%r386, [_Z20needle_cuda_shared_2PiS_iiii_param_3];
	ld.shared.u32 	%r194, [%r6+952];
	ld.shared.u32 	%r195, [%r7+896];
	add.s32 	%r196, %r195, %r194;
	ld.shared.u32 	%r197, [%r6+1020];
	sub.s32 	%r198, %r197, %r386;
	ld.shared.u32 	%r199, [%r6+956];
	sub.s32 	%r200, %r199, %r386;
	max.s32 	%r201, %r196, %r198;
	max.s32 	%r202, %r201, %r200;
	st.shared.u32 	[%r6+1024], %r202;
$L__BB1_32:
	bar.sync 	0;
	setp.gt.u32 	%p17, %r1, 15;
	@%p17 bra 	$L__BB1_34;
	ld.param.u32 	%r387, [_Z20needle_cuda_shared_2PiS_iiii_param_3];
	ld.shared.u32 	%r203, [%r6+1020];
	ld.shared.u32 	%r204, [%r7+960];
	add.s32 	%r205, %r204, %r203;
	ld.shared.u32 	%r206, [%r6+1088];
	sub.s32 	%r207, %r206, %r387;
	ld.shared.u32 	%r208, [%r6+1024];
	sub.s32 	%r209, %r208, %r387;
	max.s32 	%r210, %r205, %r207;
	max.s32 	%r211, %r210, %r209;
	st.shared.u32 	[%r6+1092], %r211;
$L__BB1_34:
	bar.sync 	0;
	shl.b32 	%r212, %r1, 6;
	mov.u32 	%r213, _ZZ20needle_cuda_shared_2PiS_iiiiE3ref;
	sub.s32 	%r8, %r213, %r212;
	shl.b32 	%r214, %r1, 2;
	add.s32 	%r215, %r8, %r214;
	add.s32 	%r9, %r215, 960;
	@%p16 bra 	$L__BB1_36;
	ld.param.u32 	%r388, [_Z20needle_cuda_shared_2PiS_iiii_param_3];
	ld.shared.u32 	%r216, [%r6+1024];
	ld.shared.u32 	%r217, [%r9+4];
	add.s32 	%r218, %r217, %r216;
	ld.shared.u32 	%r219, [%r6+1092];
	sub.s32 	%r220, %r219, %r388;
	ld.shared.u32 	%r221, [%r6+1028];
	sub.s32 	%r222, %r221, %r388;
	max.s32 	%r223, %r218, %r220;
	max.s32 	%r224, %r223, %r222;
	st.shared.u32 	[%r6+1096], %r224;
$L__BB1_36:
	bar.sync 	0;
	@%p15 bra 	$L__BB1_38;
	ld.param.u32 	%r389, [_Z20needle_cuda_shared_2PiS_iiii_param_3];
	ld.shared.u32 	%r225, [%r6+1028];
	ld.shared.u32 	%r226, [%r9+8];
	add.s32 	%r227, %r226, %r225;
	ld.shared.u32 	%r228, [%r6+1096];
	sub.s32 	%r229, %r228, %r389;
	ld.shared.u32 	%r230, [%r6+1032];
	sub.s32 	%r231, %r230, %r389;
	max.s32 	%r232, %r227, %r229;
	max.s32 	%r233, %r232, %r231;
	st.shared.u32 	[%r6+1100], %r233;
$L__BB1_38:
	bar.sync 	0;
	@%p14 bra 	$L__BB1_40;
	ld.param.u32 	%r390, [_Z20needle_cuda_shared_2PiS_iiii_param_3];
	ld.shared.u32 	%r234, [%r6+1032];
	ld.shared.u32 	%r235, [%r9+12];
	add.s32 	%r236, %r235, %r234;
	ld.shared.u32 	%r237, [%r6+1100];
	sub.s32 	%r238, %r237, %r390;
	ld.shared.u32 	%r239, [%r6+1036];
	sub.s32 	%r240, %r239, %r390;
	max.s32 	%r241, %r236, %r238;
	max.s32 	%r242, %r241, %r240;
	st.shared.u32 	[%r6+1104], %r242;
$L__BB1_40:
	bar.sync 	0;
	@%p13 bra 	$L__BB1_42;
	ld.param.u32 	%r391, [_Z20needle_cuda_shared_2PiS_iiii_param_3];
	ld.shared.u32 	%r243, [%r6+1036];
	ld.shared.u32 	%r244, [%r9+16];
	add.s32 	%r245, %r244, %r243;
	ld.shared.u32 	%r246, [%r6+1104];
	sub.s32 	%r247, %r246, %r391;
	ld.shared.u32 	%r248, [%r6+1040];
	sub.s32 	%r249, %r248, %r391;
	max.s32 	%r250, %r245, %r247;
	max.s32 	%r251, %r250, %r249;
	st.shared.u32 	[%r6+1108], %r251;
$L__BB1_42:
	bar.sync 	0;
	@%p12 bra 	$L__BB1_44;
	ld.param.u32 	%r392, [_Z20needle_cuda_shared_2PiS_iiii_param_3];
	ld.shared.u32 	%r252, [%r6+1040];
	ld.shared.u32 	%r253, [%r9+20];
	add.s32 	%r254, %r253, %r252;
	ld.shared.u32 	%r255, [%r6+1108];
	sub.s32 	%r256, %r255, %r392;
	ld.shared.u32 	%r257, [%r6+1044];
	sub.s32 	%r258, %r257, %r392;
	max.s32 	%r259, %r254, %r256;
	max.s32 	%r260, %r259, %r258;
	st.shared.u32 	[%r6+1112], %r260;
$L__BB1_44:
	bar.sync 	0;
	@%p11 bra 	$L__BB1_46;
	ld.param.u32 	%r393, [_Z20needle_cuda_shared_2PiS_iiii_param_3];
	ld.shared.u32 	%r261, [%r6+1044];
	ld.shared.u32 	%r262, [%r9+24];
	add.s32 	%r263, %r262, %r261;
	ld.shared.u32 	%r264, [%r6+1112];
	sub.s32 	%r265, %r264, %r393;
	ld.shared.u32 	%r266, [%r6+1048];
	sub.s32 	%r267, %r266, %r393;
	max.s32 	%r268, %r263, %r265;
	max.s32 	%r269, %r268, %r267;
	st.shared.u32 	[%r6+1116], %r269;
$L__BB1_46:
	setp.gt.u32 	%p24, %r1, 8;
	bar.sync 	0;
	@%p24 bra 	$L__BB1_48;
	ld.param.u32 	%r394, [_Z20needle_cuda_shared_2PiS_iiii_param_3];
	ld.shared.u32 	%r270, [%r6+1048];
	ld.shared.u32 	%r271, [%r9+28];
	add.s32 	%r272, %r271, %r270;
	ld.shared.u32 	%r273, [%r6+1116];
	sub.s32 	%r274, %r273, %r394;
	ld.shared.u32 	%r275, [%r6+1052];
	sub.s32 	%r276, %r275, %r394;
	max.s32 	%r277, %r272, %r274;
	max.s32 	%r278, %r277, %r276;
	st.shared.u32 	[%r6+1120], %r278;
$L__BB1_48:
	setp.gt.u32 	%p25, %r1, 7;
	bar.sync 	0;
	@%p25 bra 	$L__BB1_50;
	ld.param.u32 	%r395, [_Z20needle_cuda_shared_2PiS_iiii_param_3];
	ld.shared.u32 	%r279, [%r6+1052];
	ld.shared.u32 	%r280, [%r9+32];
	add.s32 	%r281, %r280, %r279;
	ld.shared.u32 	%r282, [%r6+1120];
	sub.s32 	%r283, %r282, %r395;
	ld.shared.u32 	%r284, [%r6+1056];
	sub.s32 	%r285, %r284, %r395;
	max.s32 	%r286, %r281, %r283;
	max.s32 	%r287, %r286, %r285;
	st.shared.u32 	[%r6+1124], %r287;
$L__BB1_50:
	setp.gt.u32 	%p26, %r1, 6;
	bar.sync 	0;
	@%p26 bra 	$L__BB1_52;
	ld.param.u32 	%r396, [_Z20needle_cuda_shared_2PiS_iiii_param_3];
	ld.shared.u32 	%r288, [%r6+1056];
	ld.shared.u32 	%r289, [%r9+36];
	add.s32 	%r290, %r289, %r288;
	ld.shared.u32 	%r291, [%r6+1124];
	sub.s32 	%r292, %r291, %r396;
	ld.shared.u32 	%r293, [%r6+1060];
	sub.s32 	%r294, %r293, %r396;
	max.s32 	%r295, %r290, %r292;
	max.s32 	%r296, %r295, %r294;
	st.shared.u32 	[%r6+1128], %r296;
$L__BB1_52:
	setp.gt.u32 	%p27, %r1, 5;
	bar.sync 	0;
	@%p27 bra 	$L__BB1_54;
	ld.param.u32 	%r397, [_Z20needle_cuda_shared_2PiS_iiii_param_3];
	ld.shared.u32 	%r297, [%r6+1060];
	ld.shared.u32 	%r298, [%r9+40];
	add.s32 	%r299, %r298, %r297;
	ld.shared.u32 	%r300, [%r6+1128];
	sub.s32 	%r301, %r300, %r397;
	ld.shared.u32 	%r302, [%r6+1064];
	sub.s32 	%r303, %r302, %r397;
	max.s32 	%r304, %r299, %r301;
	max.s32 	%r305, %r304, %r303;
	st.shared.u32 	[%r6+1132], %r305;
$L__BB1_54:
	setp.gt.u32 	%p28, %r1, 4;
	bar.sync 	0;
	@%p28 bra 	$L__BB1_56;
	ld.param.u32 	%r398, [_Z20needle_cuda_shared_2PiS_iiii_param_3];
	ld.shared.u32 	%r306, [%r6+1064];
	ld.shared.u32 	%r307, [%r9+44];
	add.s32 	%r308, %r307, %r306;
	ld.shared.u32 	%r309, [%r6+1132];
	sub.s32 	%r310, %r309, %r398;
	ld.shared.u32 	%r311, [%r6+1068];
	sub.s32 	%r312, %r311, %r398;
	max.s32 	%r313, %r308, %r310;
	max.s32 	%r314, %r313, %r312;
	st.shared.u32 	[%r6+1136], %r314;
$L__BB1_56:
	setp.gt.u32 	%p29, %r1, 3;
	bar.sync 	0;
	@%p29 bra 	$L__BB1_58;
	ld.param.u32 	%r399, [_Z20needle_cuda_shared_2PiS_iiii_param_3];
	ld.shared.u32 	%r315, [%r6+1068];
	ld.shared.u32 	%r316, [%r9+48];
	add.s32 	%r317, %r316, %r315;
	ld.shared.u32 	%r318, [%r6+1136];
	sub.s32 	%r319, %r318, %r399;
	ld.shared.u32 	%r320, [%r6+1072];
	sub.s32 	%r321, %r320, %r399;
	max.s32 	%r322, %r317, %r319;
	max.s32 	%r323, %r322, %r321;
	st.shared.u32 	[%r6+1140], %r323;
$L__BB1_58:
	setp.gt.u32 	%p30, %r1, 2;
	bar.sync 	0;
	@%p30 bra 	$L__BB1_60;
	ld.param.u32 	%r400, [_Z20needle_cuda_shared_2PiS_iiii_param_3];
	ld.shared.u32 	%r324, [%r6+1072];
	ld.shared.u32 	%r325, [%r9+52];
	add.s32 	%r326, %r325, %r324;
	ld.shared.u32 	%r327, [%r6+1140];
	sub.s32 	%r328, %r327, %r400;
	ld.shared.u32 	%r329, [%r6+1076];
	sub.s32 	%r330, %r329, %r400;
	max.s32 	%r331, %r326, %r328;
	max.s32 	%r332, %r331, %r330;
	st.shared.u32 	[%r6+1144], %r332;
$L__BB1_60:
	setp.gt.u32 	%p31, %r1, 1;
	bar.sync 	0;
	@%p31 bra 	$L__BB1_62;
	ld.param.u32 	%r401, [_Z20needle_cuda_shared_2PiS_iiii_param_3];
	ld.shared.u32 	%r333, [%r6+1076];
	ld.shared.u32 	%r334, [%r9+56];
	add.s32 	%r335, %r334, %r333;
	ld.shared.u32 	%r336, [%r6+1144];
	sub.s32 	%r337, %r336, %r401;
	ld.shared.u32 	%r338, [%r6+1080];
	sub.s32 	%r339, %r338, %r401;
	max.s32 	%r340, %r335, %r337;
	max.s32 	%r341, %r340, %r339;
	st.shared.u32 	[%r6+1148], %r341;
$L__BB1_62:
	setp.ne.s32 	%p32, %r1, 0;
	bar.sync 	0;
	@%p32 bra 	$L__BB1_64;
	ld.param.u32 	%r402, [_Z20needle_cuda_shared_2PiS_iiii_param_3];
	ld.shared.u32 	%r342, [%r5+1080];
	ld.shared.u32 	%r343, [%r8+1020];
	add.s32 	%r344, %r343, %r342;
	ld.shared.u32 	%r345, [%r5+1148];
	sub.s32 	%r346, %r345, %r402;
	ld.shared.u32 	%r347, [%r6+1084];
	sub.s32 	%r348, %r347, %r402;
	max.s32 	%r349, %r344, %r346;
	max.s32 	%r350, %r349, %r348;
	st.shared.u32 	[%r6+1152], %r350;
$L__BB1_64:
	ld.param.u32 	%r371, [_Z20needle_cuda_shared_2PiS_iiii_param_2];
	bar.sync 	0;
	ld.shared.u32 	%r351, [%r4+72];
	mul.wide.s32 	%rd47, %r371, 4;
	add.s64 	%rd48, %rd12, %rd47;
	st.global.u32 	[%rd48+4], %r351;
	ld.shared.u32 	%r352, [%r4+140];
	add.s64 	%rd49, %rd48, %rd47;
	st.global.u32 	[%rd49+4], %r352;
	ld.shared.u32 	%r353, [%r4+208];
	shl.b32 	%r354, %r371, 1;
	mul.wide.s32 	%rd50, %r354, 4;
	add.s64 	%rd51, %rd48, %rd50;
	st.global.u32 	[%rd51+4], %r353;
	ld.shared.u32 	%r355, [%r4+276];
	mul.lo.s32 	%r356, %r371, 3;
	mul.wide.s32 	%rd52, %r356, 4;
	add.s64 	%rd53, %rd48, %rd52;
	st.global.u32 	[%rd53+4], %r355;
	ld.shared.u32 	%r357, [%r4+344];
	shl.b32 	%r358, %r371, 2;
	mul.wide.s32 	%rd54, %r358, 4;
	add.s64 	%rd55, %rd48, %rd54;
	st.global.u32 	[%rd55+4], %r357;
	ld.shared.u32 	%r359, [%r4+412];
	add.s64 	%rd56, %rd48, %rd1;
	st.global.u32 	[%rd56+4], %r359;
	ld.shared.u32 	%r360, [%r4+480];
	add.s64 	%rd57, %rd48, %rd2;
	st.global.u32 	[%rd57+4], %r360;
	ld.shared.u32 	%r361, [%r4+548];
	add.s64 	%rd58, %rd48, %rd3;
	st.global.u32 	[%rd58+4], %r361;
	ld.shared.u32 	%r362, [%r4+616];
	add.s64 	%rd59, %rd48, %rd4;
	st.global.u32 	[%rd59+4], %r362;
	ld.shared.u32 	%r363, [%r4+684];
	add.s64 	%rd60, %rd48, %rd5;
	st.global.u32 	[%rd60+4], %r363;
	ld.shared.u32 	%r364, [%r4+752];
	add.s64 	%rd61, %rd48, %rd6;
	st.global.u32 	[%rd61+4], %r364;
	ld.shared.u32 	%r365, [%r4+820];
	add.s64 	%rd62, %rd48, %rd7;
	st.global.u32 	[%rd62+4], %r365;
	ld.shared.u32 	%r366, [%r4+888];
	add.s64 	%rd63, %rd48, %rd8;
	st.global.u32 	[%rd63+4], %r366;
	ld.shared.u32 	%r367, [%r4+956];
	add.s64 	%rd64, %rd48, %rd9;
	st.global.u32 	[%rd64+4], %r367;
	ld.shared.u32 	%r368, [%r4+1024];
	add.s64 	%rd65, %rd48, %rd10;
	st.global.u32 	[%rd65+4], %r368;
	ld.shared.u32 	%r369, [%r4+1092];
	add.s64 	%rd66, %rd48, %rd11;
	st.global.u32 	[%rd66+4], %r369;
	ret;

}


// ===== COMPILED SASS (sm_100) =====

	.target	sm_100

	.elftype	@"ET_EXEC"


//--------------------- .note.nv.tkinfo           --------------------------
	.section	.note.nv.tkinfo,"",@"SHT_NOTE"
	.sectionflags	@"SHF_NOTE_NV_TKINFO"
	.tkinfo
        /*0018*/ 	.word	0x00000002
        /*0030*/ 	.string	""
        /*0030*/ 	.string	"ptxas"
        /*0030*/ 	.string	"Cuda compilation tools, release 13.0, V13.0.88"
        /*0030*/ 	.string	"Build cuda_13.0.r13.0/compiler.36424714_0"
        /*0030*/ 	.string	"-arch sm_100 -m 64 "



//--------------------- .note.nv.cuinfo           --------------------------
	.section	.note.nv.cuinfo,"",@"SHT_NOTE"
	.sectionflags	@"SHF_NOTE_NV_CUINFO"
        /*0018*/ 	.short	0x0002
        /*001a*/ 	.short	0x0064
        /*001c*/ 	.short	0x0082
	.zero		2


//--------------------- .nv.info                  --------------------------
	.section	.nv.info,"",@"SHT_CUDA_INFO"
	.align	4


	//----- nvinfo : EIATTR_REGCOUNT
	.align		4
        /*0000*/ 	.byte	0x04, 0x2f
        /*0002*/ 	.short	(.L_1 - .L_0)
	.align		4
.L_0:
        /*0004*/ 	.word	index@(_Z20needle_cuda_shared_1PiS_iiii)
        /*0008*/ 	.word	0x00000020


	//----- nvinfo : EIATTR_FRAME_SIZE
	.align		4
.L_1:
        /*000c*/ 	.byte	0x04, 0x11
        /*000e*/ 	.short	(.L_3 - .L_2)
	.align		4
.L_2:
        /*0010*/ 	.word	index@(_Z20needle_cuda_shared_1PiS_iiii)
        /*0014*/ 	.word	0x00000000


	//----- nvinfo : EIATTR_REGCOUNT
	.align		4
.L_3:
        /*0018*/ 	.byte	0x04, 0x2f
        /*001a*/ 	.short	(.L_5 - .L_4)
	.align		4
.L_4:
        /*001c*/ 	.word	index@(_Z20needle_cuda_shared_2PiS_iiii)
        /*0020*/ 	.word	0x00000020


	//----- nvinfo : EIATTR_FRAME_SIZE
	.align		4
.L_5:
        /*0024*/ 	.byte	0x04, 0x11
        /*0026*/ 	.short	(.L_7 - .L_6)
	.align		4
.L_6:
        /*0028*/ 	.word	index@(_Z20needle_cuda_shared_2PiS_iiii)
        /*002c*/ 	.word	0x00000000


	//----- nvinfo : EIATTR_MIN_STACK_SIZE
	.align		4
.L_7:
        /*0030*/ 	.byte	0x04, 0x12
        /*0032*/ 	.short	(.L_9 - .L_8)
	.align		4
.L_8:
        /*0034*/ 	.word	index@(_Z20needle_cuda_shared_2PiS_iiii)
        /*0038*/ 	.word	0x00000000


	//----- nvinfo : EIATTR_MIN_STACK_SIZE
	.align		4
.L_9:
        /*003c*/ 	.byte	0x04, 0x12
        /*003e*/ 	.short	(.L_11 - .L_10)
	.align		4
.L_10:
        /*0040*/ 	.word	index@(_Z20needle_cuda_shared_1PiS_iiii)
        /*0044*/ 	.word	0x00000000
.L_11:


//--------------------- .nv.compat                --------------------------
	.section	.nv.compat,"",@"SHT_CUDA_COMPAT_INFO"
	.align	4
        /*0000*/ 	.byte	0x02, 0x09, 0x00, 0x00, 0x02, 0x02, 0x01, 0x00, 0x02, 0x05, 0x05, 0x00, 0x03, 0x07, 0x01, 0x01
        /*0010*/ 	.byte	0x02, 0x03, 0x00, 0x00, 0x02, 0x06, 0x01, 0x00, 0x04, 0x0b, 0x08, 0x00, 0x09, 0x00, 0x00, 0x00
        /*0020*/ 	.byte	0x00, 0x00, 0x00, 0x00


//--------------------- .nv.info._Z20needle_cuda_shared_2PiS_iiii --------------------------
	.section	.nv.info._Z20needle_cuda_shared_2PiS_iiii,"",@"SHT_CUDA_INFO"
	.sectionflags	@""
	.align	4


	//----- nvinfo : EIATTR_CUDA_API_VERSION
	.align		4
        /*0000*/ 	.byte	0x04, 0x37
        /*0002*/ 	.short	(.L_13 - .L_12)
.L_12:
        /*0004*/ 	.word	0x00000082


	//----- nvinfo : EIATTR_KPARAM_INFO
	.align		4
.L_13:
        /*0008*/ 	.byte	0x04, 0x17
        /*000a*/ 	.short	(.L_15 - .L_14)
.L_14:
        /*000c*/ 	.word	0x00000000
        /*0010*/ 	.short	0x0005
        /*0012*/ 	.short	0x001c
        /*0014*/ 	.byte	0x00, 0xf0, 0x11, 0x00


	//----- nvinfo : EIATTR_KPARAM_INFO
	.align		4
.L_15:
        /*0018*/ 	.byte	0x04, 0x17
        /*001a*/ 	.short	(.L_17 - .L_16)
.L_16:
        /*001c*/ 	.word	0x00000000
        /*0020*/ 	.short	0x0004
        /*0022*/ 	.short	0x0018
        /*0024*/ 	.byte	0x00, 0xf0, 0x11, 0x00


	//----- nvinfo : EIATTR_KPARAM_INFO
	.align		4
.L_17:
        /*0028*/ 	.byte	0x04, 0x17
        /*002a*/ 	.short	(.L_19 - .L_18)
.L_18:
        /*002c*/ 	.word	0x00000000
        /*0030*/ 	.short	0x0003
        /*0032*/ 	.short	0x0014
        /*0034*/ 	.byte	0x00, 0xf0, 0x11, 0x00


	//----- nvinfo : EIATTR_KPARAM_INFO
	.align		4
.L_19:
        /*0038*/ 	.byte	0x04, 0x17
        /*003a*/ 	.short	(.L_21 - .L_20)
.L_20:
        /*003c*/ 	.word	0x00000000
        /*0040*/ 	.short	0x0002
        /*0042*/ 	.short	0x0010
        /*0044*/ 	.byte	0x00, 0xf0, 0x11, 0x00


	//----- nvinfo : EIATTR_KPARAM_INFO
	.align		4
.L_21:
        /*0048*/ 	.byte	0x04, 0x17
        /*004a*/ 	.short	(.L_23 - .L_22)
.L_22:
        /*004c*/ 	.word	0x00000000
        /*0050*/ 	.short	0x0001
        /*0052*/ 	.short	0x0008
        /*0054*/ 	.byte	0x00, 0xf5, 0x21, 0x00


	//----- nvinfo : EIATTR_KPARAM_INFO
	.align		4
.L_23:
        /*0058*/ 	.byte	0x04, 0x17
        /*005a*/ 	.short	(.L_25 - .L_24)
.L_24:
        /*005c*/ 	.word	0x00000000
        /*0060*/ 	.short	0x0000
        /*0062*/ 	.short	0x0000
        /*0064*/ 	.byte	0x00, 0xf5, 0x21, 0x00


	//----- nvinfo : EIATTR_SPARSE_MMA_MASK
	.align		4
.L_25:
        /*0068*/ 	.byte	0x03, 0x50
        /*006a*/ 	.short	0x0000


	//----- nvinfo : EIATTR_MAXREG_COUNT
	.align		4
        /*006c*/ 	.byte	0x03, 0x1b
        /*006e*/ 	.short	0x00ff


	//----- nvinfo : EIATTR_NUM_BARRIERS
	.align		4
        /*0070*/ 	.byte	0x02, 0x4c
        /*0072*/ 	.byte	0x01
	.zero		1


	//----- nvinfo : EIATTR_MERCURY_ISA_VERSION
	.align		4
        /*0074*/ 	.byte	0x03, 0x5f
        /*0076*/ 	.short	0x0101


	//----- nvinfo : EIATTR_VRC_CTA_INIT_COUNT
	.align		4
        /*0078*/ 	.byte	0x02, 0x4a
	.zero		1
	.zero		1


	//----- nvinfo : EIATTR_EXIT_INSTR_OFFSETS
	.align		4
        /*007c*/ 	.byte	0x04, 0x1c
        /*007e*/ 	.short	(.L_27 - .L_26)


	//   ....[0]....
.L_26:
        /*0080*/ 	.word	0x00002710


	//----- nvinfo : EIATTR_CRS_STACK_SIZE
	.align		4
.L_27:
        /*0084*/ 	.byte	0x04, 0x1e
        /*0086*/ 	.short	(.L_29 - .L_28)
.L_28:
        /*0088*/ 	.word	0x00000000


	//----- nvinfo : EIATTR_CBANK_PARAM_SIZE
	.align		4
.L_29:
        /*008c*/ 	.byte	0x03, 0x19
        /*008e*/ 	.short	0x0020


	//----- nvinfo : EIATTR_PARAM_CBANK
	.align		4
        /*0090*/ 	.byte	0x04, 0x0a
        /*0092*/ 	.short	(.L_31 - .L_30)
	.align		4
.L_30:
        /*0094*/ 	.word	index@(.nv.constant0._Z20needle_cuda_shared_2PiS_iiii)
        /*0098*/ 	.short	0x0380
        /*009a*/ 	.short	0x0020


	//----- nvinfo : EIATTR_SW_WAR
	.align		4
.L_31:
        /*009c*/ 	.byte	0x04, 0x36
        /*009e*/ 	.short	(.L_33 - .L_32)
.L_32:
        /*00a0*/ 	.word	0x00000008
.L_33:


//--------------------- .nv.info._Z20needle_cuda_shared_1PiS_iiii --------------------------
	.section	.nv.info._Z20needle_cuda_shared_1PiS_iiii,"",@"SHT_CUDA_INFO"
	.sectionflags	@""
	.align	4


	//----- nvinfo : EIATTR_CUDA_API_VERSION
	.align		4
        /*0000*/ 	.byte	0x04, 0x37
        /*0002*/ 	.short	(.L_35 - .L_34)
.L_34:
        /*0004*/ 	.word	0x00000082


	//----- nvinfo : EIATTR_KPARAM_INFO
	.align		4
.L_35:
        /*0008*/ 	.byte	0x04, 0x17
        /*000a*/ 	.short	(.L_37 - .L_36)
.L_36:
        /*000c*/ 	.word	0x00000000
        /*0010*/ 	.short	0x0005
        /*0012*/ 	.short	0x001c
        /*0014*/ 	.byte	0x00, 0xf0, 0x11, 0x00


	//----- nvinfo : EIATTR_KPARAM_INFO
	.align		4
.L_37:
        /*0018*/ 	.byte	0x04, 0x17
        /*001a*/ 	.short	(.L_39 - .L_38)
.L_38:
        /*001c*/ 	.word	0x00000000
        /*0020*/ 	.short	0x0004
        /*0022*/ 	.short	0x0018
        /*0024*/ 	.byte	0x00, 0xf0, 0x11, 0x00


	//----- nvinfo : EIATTR_KPARAM_INFO
	.align		4
.L_39:
        /*0028*/ 	.byte	0x04, 0x17
        /*002a*/ 	.short	(.L_41 - .L_40)
.L_40:
        /*002c*/ 	.word	0x00000000
        /*0030*/ 	.short	0x0003
        /*0032*/ 	.short	0x0014
        /*0034*/ 	.byte	0x00, 0xf0, 0x11, 0x00


	//----- nvinfo : EIATTR_KPARAM_INFO
	.align		4
.L_41:
        /*0038*/ 	.byte	0x04, 0x17
        /*003a*/ 	.short	(.L_43 - .L_42)
.L_42:
        /*003c*/ 	.word	0x00000000
        /*0040*/ 	.short	0x0002
        /*0042*/ 	.short	0x0010
        /*0044*/ 	.byte	0x00, 0xf0, 0x11, 0x00


	//----- nvinfo : EIATTR_KPARAM_INFO
	.align		4
.L_43:
        /*0048*/ 	.byte	0x04, 0x17
        /*004a*/ 	.short	(.L_45 - .L_44)
.L_44:
        /*004c*/ 	.word	0x00000000
        /*0050*/ 	.short	0x0001
        /*0052*/ 	.short	0x0008
        /*0054*/ 	.byte	0x00, 0xf5, 0x21, 0x00


	//----- nvinfo : EIATTR_KPARAM_INFO
	.align		4
.L_45:
        /*0058*/ 	.byte	0x04, 0x17
        /*005a*/ 	.short	(.L_47 - .L_46)
.L_46:
        /*005c*/ 	.word	0x00000000
        /*0060*/ 	.short	0x0000
        /*0062*/ 	.short	0x0000
        /*0064*/ 	.byte	0x00, 0xf5, 0x21, 0x00


	//----- nvinfo : EIATTR_SPARSE_MMA_MASK
	.align		4
.L_47:
        /*0068*/ 	.byte	0x03, 0x50
        /*006a*/ 	.short	0x0000


	//----- nvinfo : EIATTR_MAXREG_COUNT
	.align		4
        /*006c*/ 	.byte	0x03, 0x1b
        /*006e*/ 	.short	0x00ff


	//----- nvinfo : EIATTR_NUM_BARRIERS
	.align		4
        /*0070*/ 	.byte	0x02, 0x4c
        /*0072*/ 	.byte	0x01
	.zero		1


	//----- nvinfo : EIATTR_MERCURY_ISA_VERSION
	.align		4
        /*0074*/ 	.byte	0x03, 0x5f
        /*0076*/ 	.short	0x0101


	//----- nvinfo : EIATTR_VRC_CTA_INIT_COUNT
	.align		4
        /*0078*/ 	.byte	0x02, 0x4a
	.zero		1
	.zero		1


	//----- nvinfo : EIATTR_EXIT_INSTR_OFFSETS
	.align		4
        /*007c*/ 	.byte	0x04, 0x1c
        /*007e*/ 	.short	(.L_49 - .L_48)


	//   ....[0]....
.L_48:
        /*0080*/ 	.word	0x00002700


	//----- nvinfo : EIATTR_CRS_STACK_SIZE
	.align		4
.L_49:
        /*0084*/ 	.byte	0x04, 0x1e
        /*0086*/ 	.short	(.L_51 - .L_50)
.L_50:
        /*0088*/ 	.word	0x00000000


	//----- nvinfo : EIATTR_CBANK_PARAM_SIZE
	.align		4
.L_51:
        /*008c*/ 	.byte	0x03, 0x19
        /*008e*/ 	.short	0x0020


	//----- nvinfo : EIATTR_PARAM_CBANK
	.align		4
        /*0090*/ 	.byte	0x04, 0x0a
        /*0092*/ 	.short	(.L_53 - .L_52)
	.align		4
.L_52:
        /*0094*/ 	.word	index@(.nv.constant0._Z20needle_cuda_shared_1PiS_iiii)
        /*0098*/ 	.short	0x0380
        /*009a*/ 	.short	0x0020


	//----- nvinfo : EIATTR_SW_WAR
	.align		4
.L_53:
        /*009c*/ 	.byte	0x04, 0x36
        /*009e*/ 	.short	(.L_55 - .L_54)
.L_54:
        /*00a0*/ 	.word	0x00000008
.L_55:


//--------------------- .nv.callgraph             --------------------------
	.section	.nv.callgraph,"",@"SHT_CUDA_CALLGRAPH"
	.align	4
	.sectionentsize	8
	.align		4
        /*0000*/ 	.word	0x00000000
	.align		4
        /*0004*/ 	.word	0xffffffff
	.align		4
        /*0008*/ 	.word	0x00000000
	.align		4
        /*000c*/ 	.word	0xfffffffe
	.align		4
        /*0010*/ 	.word	0x00000000
	.align		4
        /*0014*/ 	.word	0xfffffffd
	.align		4
        /*0018*/ 	.word	0x00000000
	.align		4
        /*001c*/ 	.word	0xfffffffc


//--------------------- .text._Z20needle_cuda_shared_2PiS_iiii --------------------------
	.section	.text._Z20needle_cuda_shared_2PiS_iiii,"ax",@progbits
	.align	128
        .global         _Z20needle_cuda_shared_2PiS_iiii
        .type           _Z20needle_cuda_shared_2PiS_iiii,@function
        .size           _Z20needle_cuda_shared_2PiS_iiii,(.L_x_126 - _Z20needle_cuda_shared_2PiS_iiii)
        .other          _Z20needle_cuda_shared_2PiS_iiii,@"STO_CUDA_ENTRY STV_DEFAULT"
_Z20needle_cuda_shared_2PiS_iiii:
.text._Z20needle_cuda_shared_2PiS_iiii:
[----:B------:R-:W-:Y:S08]  /*0000*/  LDC R1, c[0x0][0x37c] ;  /* 0x0000df00ff017b82 */ /* 0x000ff00000000800 */
[----:B------:R-:W0:Y:S01]  /*0010*/  S2UR UR4, SR_CTAID.X ;  /* 0x00000000000479c3 */ /* 0x000e220000002500 */
[----:B------:R-:W1:Y:S01]  /*0020*/  LDCU.64 UR6, c[0x0][0x398] ;  /* 0x00007300ff0677ac */ /* 0x000e620008000a00 */
[----:B------:R-:W2:Y:S01]  /*0030*/  S2R R0, SR_TID.X ;  /* 0x0000000000007919 */ /* 0x000ea20000002100 */
[----:B------:R-:W3:Y:S01]  /*0040*/  LDCU UR21, c[0x0][0x390] ;  /* 0x00007200ff1577ac */ /* 0x000ee20008000800 */
[----:B------:R-:W4:Y:S01]  /*0050*/  LDCU.64 UR10, c[0x0][0x380] ;  /* 0x00007000ff0a77ac */ /* 0x000f220008000a00 */
[----:B---3--:R-:W-:-:S02]  /*0060*/  USHF.R.S32.HI UR8, URZ, 0x1f, UR21 ;  /* 0x0000001fff087899 */ /* 0x008fc40008011415 */
[----:B------:R-:W-:Y:S01]  /*0070*/  IMAD.U32 R5, RZ, RZ, UR21 ;  /* 0x00000015ff057e24 */ /* 0x000fe2000f8e00ff */
[----:B0-----:R-:W-:Y:S02]  /*0080*/  ULOP3.LUT UR5, URZ, UR4, URZ, 0x33, !UPT ;  /* 0x00000004ff057292 */ /* 0x001fe4000f8e33ff */
[----:B-1----:R-:W-:Y:S02]  /*0090*/  UIADD3 UR4, UPT, UPT, UR7, UR4, -UR6 ;  /* 0x0000000407047290 */ /* 0x002fe4000fffe806 */
[----:B------:R-:W-:Y:S01]  /*00a0*/  UIADD3 UR5, UPT, UPT, UR5, UR7, URZ ;  /* 0x0000000705057290 */ /* 0x000fe2000fffe0ff */
[----:B------:R-:W0:Y:S03]  /*00b0*/  LDCU.64 UR6, c[0x0][0x358] ;  /* 0x00006b00ff0677ac */ /* 0x000e260008000a00 */
[----:B------:R-:W-:Y:S02]  /*00c0*/  UIMAD UR4, UR5, UR21, UR4 ;  /* 0x00000015050472a4 */ /* 0x000fe4000f8e0204 */
[----:B------:R-:W-:-:S02]  /*00d0*/  USHF.L.U32 UR5, UR21, 0x1, URZ ;  /* 0x0000000115057899 */ /* 0x000fc400080006ff */
[----:B------:R-:W-:Y:S02]  /*00e0*/  USHF.L.U32 UR4, UR4, 0x4, URZ ;  /* 0x0000000404047899 */ /* 0x000fe400080006ff */
[----:B------:R-:W-:Y:S02]  /*00f0*/  USHF.L.U32 UR9, UR21, 0x2, URZ ;  /* 0x0000000215097899 */ /* 0x000fe400080006ff */
[----:B------:R-:W-:Y:S02]  /*0100*/  IMAD.U32 R7, RZ, RZ, UR5 ;  /* 0x00000005ff077e24 */ /* 0x000fe4000f8e00ff */
[----:B--2---:R-:W-:-:S05]  /*0110*/  VIADD R15, R0, UR4 ;  /* 0x00000004000f7c36 */ /* 0x004fca0008000000 */
[----:B------:R-:W-:-:S04]  /*0120*/  IADD3 R3, P0, PT, R15, UR21, RZ ;  /* 0x000000150f037c10 */ /* 0x000fc8000ff1e0ff */
[----:B------:R-:W-:Y:S01]  /*0130*/  LEA.HI.X.SX32 R4, R15, UR8, 0x1, P0 ;  /* 0x000000080f047c11 */ /* 0x000fe200080f0eff */
[----:B------:R-:W-:Y:S01]  /*0140*/  UIMAD UR8, UR21, 0x3, URZ ;  /* 0x00000003150878a4 */ /* 0x000fe2000f8e02ff */
[----:B----4-:R-:W-:Y:S01]  /*0150*/  LEA R2, P0, R3, UR10, 0x2 ;  /* 0x0000000a03027c11 */ /* 0x010fe2000f8010ff */
[----:B------:R-:W-:-:S03]  /*0160*/  UIMAD UR10, UR21, 0x5, URZ ;  /* 0x00000005150a78a4 */ /* 0x000fc6000f8e02ff */
[----:B------:R-:W-:Y:S01]  /*0170*/  LEA.HI.X R3, R3, UR11, R4, 0x2, P0 ;  /* 0x0000000b03037c11 */ /* 0x000fe200080f1404 */
[----:B------:R-:W-:Y:S01]  /*0180*/  IMAD.U32 R9, RZ, RZ, UR8 ;  /* 0x00000008ff097e24 */ /* 0x000fe2000f8e00ff */
[----:B------:R-:W-:Y:S01]  /*0190*/  UIMAD UR11, UR21, 0x6, URZ ;  /* 0x00000006150b78a4 */ /* 0x000fe2000f8e02ff */
[----:B------:R-:W-:Y:S02]  /*01a0*/  IMAD.U32 R11, RZ, RZ, UR9 ;  /* 0x00000009ff0b7e24 */ /* 0x000fe4000f8e00ff */
[----:B------:R-:W-:Y:S01]  /*01b0*/  IMAD.WIDE R4, R5, 0x4, R2 ;  /* 0x0000000405047825 */ /* 0x000fe200078e0202 */
[----:B------:R-:W-:-:S03]  /*01c0*/  UIMAD UR12, UR21, 0x7, URZ ;  /* 0x00000007150c78a4 */ /* 0x000fc6000f8e02ff */
[----:B------:R-:W-:Y:S01]  /*01d0*/  IMAD.U32 R13, RZ, RZ, UR10 ;  /* 0x0000000aff0d7e24 */ /* 0x000fe2000f8e00ff */
[----:B0-----:R0:W2:Y:S01]  /*01e0*/  LDG.E R14, desc[UR6][R4.64+0x4] ;  /* 0x00000406040e7981 */ /* 0x0010a2000c1e1900 */
[----:B------:R-:W-:-:S04]  /*01f0*/  IMAD.WIDE R6, R7, 0x4, R2 ;  /* 0x0000000407067825 */ /* 0x000fc800078e0202 */
[--C-:B------:R-:W-:Y:S01]  /*0200*/  IMAD.WIDE R8, R9, 0x4, R2.reuse ;  /* 0x0000000409087825 */ /* 0x100fe200078e0202 */
[----:B------:R1:W3:Y:S03]  /*0210*/  LDG.E R16, desc[UR6][R6.64+0x4] ;  /* 0x0000040606107981 */ /* 0x0002e6000c1e1900 */
[--C-:B0-----:R-:W-:Y:S01]  /*0220*/  IMAD.WIDE R4, R11, 0x4, R2.reuse ;  /* 0x000000040b047825 */ /* 0x101fe200078e0202 */
[----:B------:R0:W4:Y:S03]  /*0230*/  LDG.E R17, desc[UR6][R8.64+0x4] ;  /* 0x0000040608117981 */ /* 0x000126000c1e1900 */
[----:B------:R-:W-:Y:S01]  /*0240*/  IMAD.WIDE R10, R13, 0x4, R2 ;  /* 0x000000040d0a7825 */ /* 0x000fe200078e0202 */
[----:B------:R-:W-:-:S03]  /*0250*/  UIMAD UR19, UR21, 0xe, URZ ;  /* 0x0000000e151378a4 */ /* 0x000fc6000f8e02ff */
[----:B------:R-:W-:Y:S01]  /*0260*/  IMAD.U32 R19, RZ, RZ, UR11 ;  /* 0x0000000bff137e24 */ /* 0x000fe2000f8e00ff */
[----:B------:R-:W-:Y:S01]  /*0270*/  USHF.L.U32 UR13, UR21, 0x3, URZ ;  /* 0x00000003150d7899 */ /* 0x000fe200080006ff */
[----:B------:R-:W-:Y:S01]  /*0280*/  IMAD.U32 R13, RZ, RZ, UR12 ;  /* 0x0000000cff0d7e24 */ /* 0x000fe2000f8e00ff */
[----:B------:R-:W-:Y:S01]  /*0290*/  UIMAD UR17, UR21, 0xc, URZ ;  /* 0x0000000c151178a4 */ /* 0x000fe2000f8e02ff */
[--C-:B-1----:R-:W-:Y:S01]  /*02a0*/  IMAD.WIDE R6, R19, 0x4, R2.reuse ;  /* 0x0000000413067825 */ /* 0x102fe200078e0202 */
[----:B------:R-:W-:Y:S01]  /*02b0*/  UIMAD UR18, UR21, 0xd, URZ ;  /* 0x0000000d151278a4 */ /* 0x000fe2000f8e02ff */
[----:B------:R1:W5:Y:S01]  /*02c0*/  LDG.E R19, desc[UR6][R4.64+0x4] ;  /* 0x0000040604137981 */ /* 0x000362000c1e1900 */
[----:B------:R-:W-:Y:S01]  /*02d0*/  UIMAD UR20, UR21, 0xf, URZ ;  /* 0x0000000f151478a4 */ /* 0x000fe2000f8e02ff */
[----:B0-----:R-:W-:Y:S01]  /*02e0*/  IMAD.WIDE R8, R13, 0x4, R2 ;  /* 0x000000040d087825 */ /* 0x001fe200078e0202 */
[----:B------:R-:W-:Y:S01]  /*02f0*/  UIMAD UR14, UR21, 0x9, URZ ;  /* 0x00000009150e78a4 */ /* 0x000fe2000f8e02ff */
[----:B------:R0:W5:Y:S01]  /*0300*/  LDG.E R18, desc[UR6][R10.64+0x4] ;  /* 0x000004060a127981 */ /* 0x000162000c1e1900 */
[----:B------:R-:W-:-:S02]  /*0310*/  UIMAD UR15, UR21, 0xa, URZ ;  /* 0x0000000a150f78a4 */ /* 0x000fc4000f8e02ff */
[----:B------:R-:W-:Y:S01]  /*0320*/  UIMAD UR16, UR21, 0xb, URZ ;  /* 0x0000000b151078a4 */ /* 0x000fe2000f8e02ff */
[----:B------:R0:W5:Y:S01]  /*0330*/  LDG.E R23, desc[UR6][R6.64+0x4] ;  /* 0x0000040606177981 */ /* 0x000162000c1e1900 */
[----:B------:R-:W-:Y:S01]  /*0340*/  IMAD.U32 R25, RZ, RZ, UR13 ;  /* 0x0000000dff197e24 */ /* 0x000fe2000f8e00ff */
[----:B-1----:R-:W-:Y:S02]  /*0350*/  MOV R5, UR19 ;  /* 0x0000001300057c02 */ /* 0x002fe40008000f00 */
[----:B------:R1:W5:Y:S01]  /*0360*/  LDG.E R21, desc[UR6][R8.64+0x4] ;  /* 0x0000040608157981 */ /* 0x000362000c1e1900 */
[----:B------:R-:W-:Y:S02]  /*0370*/  IMAD.U32 R29, RZ, RZ, UR14 ;  /* 0x0000000eff1d7e24 */ /* 0x000fe4000f8e00ff */
[----:B0-----:R-:W-:Y:S02]  /*0380*/  IMAD.U32 R11, RZ, RZ, UR20 ;  /* 0x00000014ff0b7e24 */ /* 0x001fe4000f8e00ff */
[----:B------:R-:W-:-:S02]  /*0390*/  IMAD.U32 R27, RZ, RZ, UR15 ;  /* 0x0000000fff1b7e24 */ /* 0x000fc4000f8e00ff */
[----:B------:R-:W-:Y:S02]  /*03a0*/  IMAD.U32 R7, RZ, RZ, UR17 ;  /* 0x00000011ff077e24 */ /* 0x000fe4000f8e00ff */
[----:B------:R-:W-:Y:S02]  /*03b0*/  IMAD.U32 R13, RZ, RZ, UR16 ;  /* 0x00000010ff0d7e24 */ /* 0x000fe4000f8e00ff */
[----:B-1----:R-:W-:Y:S02]  /*03c0*/  IMAD.U32 R9, RZ, RZ, UR18 ;  /* 0x00000012ff097e24 */ /* 0x002fe4000f8e00ff */
[----:B------:R-:W-:-:S04]  /*03d0*/  IMAD.WIDE R24, R25, 0x4, R2 ;  /* 0x0000000419187825 */ /* 0x000fc800078e0202 */
[--C-:B------:R-:W-:Y:S01]  /*03e0*/  IMAD.WIDE R6, R7, 0x4, R2.reuse ;  /* 0x0000000407067825 */ /* 0x100fe200078e0202 */
[----:B------:R-:W5:Y:S03]  /*03f0*/  LDG.E R20, desc[UR6][R24.64+0x4] ;  /* 0x0000040618147981 */ /* 0x000f66000c1e1900 */
[--C-:B------:R-:W-:Y:S02]  /*0400*/  IMAD.WIDE R8, R9, 0x4, R2.reuse ;  /* 0x0000000409087825 */ /* 0x100fe400078e0202 */
[----:B------:R-:W5:Y:S02]  /*0410*/  LDG.E R6, desc[UR6][R6.64+0x4] ;  /* 0x0000040606067981 */ /* 0x000f64000c1e1900 */
[--C-:B------:R-:W-:Y:S02]  /*0420*/  IMAD.WIDE R4, R5, 0x4, R2.reuse ;  /* 0x0000000405047825 */ /* 0x100fe400078e0202 */
[----:B------:R-:W5:Y:S02]  /*0430*/  LDG.E R8, desc[UR6][R8.64+0x4] ;  /* 0x0000040608087981 */ /* 0x000f64000c1e1900 */
[----:B------:R-:W-:-:S02]  /*0440*/  IMAD.WIDE R10, R11, 0x4, R2 ;  /* 0x000000040b0a7825 */ /* 0x000fc400078e0202 */
[----:B------:R-:W5:Y:S02]  /*0450*/  LDG.E R4, desc[UR6][R4.64+0x4] ;  /* 0x0000040604047981 */ /* 0x000f64000c1e1900 */
[--C-:B------:R-:W-:Y:S02]  /*0460*/  IMAD.WIDE R28, R29, 0x4, R2.reuse ;  /* 0x000000041d1c7825 */ /* 0x100fe400078e0202 */
[----:B------:R-:W5:Y:S02]  /*0470*/  LDG.E R10, desc[UR6][R10.64+0x4] ;  /* 0x000004060a0a7981 */ /* 0x000f64000c1e1900 */
[--C-:B------:R-:W-:Y:S02]  /*0480*/  IMAD.WIDE R26, R27, 0x4, R2.reuse ;  /* 0x000000041b1a7825 */ /* 0x100fe400078e0202 */
[----:B------:R-:W5:Y:S02]  /*0490*/  LDG.E R22, desc[UR6][R28.64+0x4] ;  /* 0x000004061c167981 */ /* 0x000f64000c1e1900 */
[----:B------:R-:W-:-:S02]  /*04a0*/  IMAD.WIDE R12, R13, 0x4, R2 ;  /* 0x000000040d0c7825 */ /* 0x000fc400078e0202 */
[----:B------:R0:W5:Y:S04]  /*04b0*/  LDG.E R24, desc[UR6][R26.64+0x4] ;  /* 0x000004061a187981 */ /* 0x000168000c1e1900 */
[----:B------:R1:W5:Y:S04]  /*04c0*/  LDG.E R25, desc[UR6][R12.64+0x4] ;  /* 0x000004060c197981 */ /* 0x000368000c1e1900 */
[----:B------:R1:W5:Y:S01]  /*04d0*/  LDG.E R2, desc[UR6][R2.64+0x4] ;  /* 0x0000040602027981 */ /* 0x000362000c1e1900 */
[----:B0-----:R-:W0:Y:S01]  /*04e0*/  S2R R26, SR_CgaCtaId ;  /* 0x00000000001a7919 */ /* 0x001e220000008800 */
[----:B------:R-:W-:Y:S01]  /*04f0*/  MOV R29, 0x400 ;  /* 0x00000400001d7802 */ /* 0x000fe20000000f00 */
[----:B-1----:R-:W1:Y:S04]  /*0500*/  LDC.64 R12, c[0x0][0x388] ;  /* 0x0000e200ff0c7b82 */ /* 0x002e680000000a00 */
[----:B------:R-:W-:Y:S01]  /*0510*/  VIADD R27, R29, 0x484 ;  /* 0x000004841d1b7836 */ /* 0x000fe20000000000 */
[----:B------:R-:W-:Y:S01]  /*0520*/  ISETP.NE.AND P0, PT, R0, RZ, PT ;  /* 0x000000ff0000720c */ /* 0x000fe20003f05270 */
[----:B------:R-:W-:-:S03]  /*0530*/  IMAD.U32 R3, RZ, RZ, UR21 ;  /* 0x00000015ff037e24 */ /* 0x000fc6000f8e00ff */
[----:B0-----:R-:W-:-:S05]  /*0540*/  LEA R27, R26, R27, 0x18 ;  /* 0x0000001b1a1b7211 */ /* 0x001fca00078ec0ff */
[C---:B------:R-:W-:Y:S02]  /*0550*/  IMAD R7, R0.reuse, 0x4, R27 ;  /* 0x0000000400077824 */ /* 0x040fe400078e021b */
[----:B------:R-:W-:-:S04]  /*0560*/  IMAD R3, R0, R3, UR21 ;  /* 0x0000001500037e24 */ /* 0x000fc8000f8e0203 */
[----:B------:R-:W-:Y:S01]  /*0570*/  VIADD R3, R3, UR4 ;  /* 0x0000000403037c36 */ /* 0x000fe20008000000 */
[----:B--2---:R-:W-:Y:S04]  /*0580*/  STS [R7+0x40], R14 ;  /* 0x0000400e07007388 */ /* 0x004fe80000000800 */
[----:B---3--:R-:W-:Y:S04]  /*0590*/  STS [R7+0x80], R16 ;  /* 0x0000801007007388 */ /* 0x008fe80000000800 */
[----:B----4-:R0:W-:Y:S04]  /*05a0*/  STS [R7+0xc0], R17 ;  /* 0x0000c01107007388 */ /* 0x0101e80000000800 */
[----:B-----5:R-:W-:Y:S04]  /*05b0*/  STS [R7+0x100], R19 ;  /* 0x0001001307007388 */ /* 0x020fe80000000800 */
[----:B------:R2:W-:Y:S04]  /*05c0*/  STS [R7+0x140], R18 ;  /* 0x0001401207007388 */ /* 0x0005e80000000800 */
[----:B------:R-:W-:Y:S04]  /*05d0*/  STS [R7+0x180], R23 ;  /* 0x0001801707007388 */ /* 0x000fe80000000800 */
[----:B------:R-:W-:Y:S01]  /*05e0*/  STS [R7+0x1c0], R21 ;  /* 0x0001c01507007388 */ /* 0x000fe20000000800 */
[----:B0-----:R-:W-:-:S03]  /*05f0*/  IMAD.U32 R17, RZ, RZ, UR4 ;  /* 0x00000004ff117e24 */ /* 0x001fc6000f8e00ff */
[----:B------:R-:W-:Y:S04]  /*0600*/  STS [R7+0x200], R20 ;  /* 0x0002001407007388 */ /* 0x000fe80000000800 */
[----:B------:R-:W-:Y:S04]  /*0610*/  STS [R7+0x300], R6 ;  /* 0x0003000607007388 */ /* 0x000fe80000000800 */
[----:B------:R0:W-:Y:S04]  /*0620*/  STS [R7+0x340], R8 ;  /* 0x0003400807007388 */ /* 0x0001e80000000800 */
[----:B------:R-:W-:Y:S04]  /*0630*/  STS [R7+0x380], R4 ;  /* 0x0003800407007388 */ /* 0x000fe80000000800 */
[----:B------:R-:W-:Y:S04]  /*0640*/  STS [R7+0x3c0], R10 ;  /* 0x0003c00a07007388 */ /* 0x000fe80000000800 */
[----:B------:R-:W-:Y:S04]  /*0650*/  STS [R7+0x240], R22 ;  /* 0x0002401607007388 */ /* 0x000fe80000000800 */
[----:B------:R-:W-:Y:S04]  /*0660*/  STS [R7+0x280], R24 ;  /* 0x0002801807007388 */ /* 0x000fe80000000800 */
[----:B------:R-:W-:Y:S04]  /*0670*/  STS [R7+0x2c0], R25 ;  /* 0x0002c01907007388 */ /* 0x000fe80000000800 */
[----:B------:R3:W-:Y:S01]  /*0680*/  STS [R7], R2 ;  /* 0x0000000207007388 */ /* 0x0007e20000000800 */
[--C-:B-1----:R-:W-:Y:S01]  /*0690*/  @!P0 IMAD.WIDE R16, R17, 0x4, R12.reuse ;  /* 0x0000000411108825 */ /* 0x102fe200078e020c */
[----:B------:R-:W-:Y:S03]  /*06a0*/  BAR.SYNC.DEFER_BLOCKING 0x0 ;  /* 0x0000000000007b1d */ /* 0x000fe60000010000 */
[----:B--2---:R-:W-:-:S03]  /*06b0*/  IMAD.WIDE R18, R3, 0x4, R12 ;  /* 0x0000000403127825 */ /* 0x004fc600078e020c */
[----:B------:R-:W2:Y:S04]  /*06c0*/  @!P0 LDG.E R16, desc[UR6][R16.64] ;  /* 0x0000000610108981 */ /* 0x000ea8000c1e1900 */
[----:B------:R-:W4:Y:S01]  /*06d0*/  LDG.E R18, desc[UR6][R18.64] ;  /* 0x0000000612127981 */ /* 0x000f22000c1e1900 */
[----:B------:R-:W-:-:S05]  /*06e0*/  LEA R29, R26, R29, 0x18 ;  /* 0x0000001d1a1d7211 */ /* 0x000fca00078ec0ff */
[C---:B------:R-:W-:Y:S02]  /*06f0*/  IMAD R3, R0.reuse, 0x44, R29 ;  /* 0x0000004400037824 */ /* 0x040fe400078e021d */
[----:B------:R-:W-:Y:S01]  /*0700*/  IMAD.WIDE R12, R15, 0x4, R12 ;  /* 0x000000040f0c7825 */ /* 0x000fe200078e020c */
[----:B--2---:R-:W-:Y:S04]  /*0710*/  @!P0 STS [R29], R16 ;  /* 0x000000101d008388 */ /* 0x004fe80000000800 */
[----:B----4-:R1:W-:Y:S01]  /*0720*/  STS [R3+0x44], R18 ;  /* 0x0000441203007388 */ /* 0x0103e20000000800 */
[----:B------:R-:W-:Y:S06]  /*0730*/  BAR.SYNC.DEFER_BLOCKING 0x0 ;  /* 0x0000000000007b1d */ /* 0x000fec0000010000 */
[----:B------:R-:W2:Y:S01]  /*0740*/  LDG.E R5, desc[UR6][R12.64+0x4] ;  /* 0x000004060c057981 */ /* 0x000ea2000c1e1900 */
[C---:B------:R-:W-:Y:S01]  /*0750*/  ISETP.GT.U32.AND P6, PT, R0.reuse, 0x1, PT ;  /* 0x000000010000780c */ /* 0x040fe20003fc4070 */
[C---:B0-----:R-:W-:Y:S01]  /*0760*/  IMAD R8, R0.reuse, -0x40, R3 ;  /* 0xffffffc000087824 */ /* 0x041fe200078e0203 */
[----:B------:R-:W-:-:S02]  /*0770*/  ISETP.GT.U32.AND P5, PT, R0, 0x2, PT ;  /* 0x000000020000780c */ /* 0x000fc40003fa4070 */
[C---:B------:R-:W-:Y:S02]  /*0780*/  ISETP.GT.U32.AND P4, PT, R0.reuse, 0x3, PT ;  /* 0x000000030000780c */ /* 0x040fe40003f84070 */
[C---:B------:R-:W-:Y:S02]  /*0790*/  ISETP.GT.U32.AND P3, PT, R0.reuse, 0x4, PT ;  /* 0x000000040000780c */ /* 0x040fe40003f64070 */
[----:B---3--:R-:W-:Y:S02]  /*07a0*/  P2R R2, PR, RZ, 0x40 ;  /* 0x00000040ff027803 */ /* 0x008fe40000000000 */
[C---:B------:R-:W-:Y:S01]  /*07b0*/  ISETP.GT.U32.AND P2, PT, R0.reuse, 0x5, PT ;  /* 0x000000050000780c */ /* 0x040fe20003f44070 */
[----:B------:R-:W-:Y:S01]  /*07c0*/  BSSY.RECONVERGENT B0, `(.L_x_0) ;  /* 0x0000015000007945 */ /* 0x000fe20003800200 */
[----:B------:R-:W-:Y:S02]  /*07d0*/  P2R R2, PR, RZ, 0x20 ;  /* 0x00000020ff027803 */ /* 0x000fe40000000000 */
[----:B------:R-:W-:-:S02]  /*07e0*/  ISETP.GT.U32.AND P1, PT, R0, 0x6, PT ;  /* 0x000000060000780c */ /* 0x000fc40003f24070 */
[----:B------:R-:W-:Y:S02]  /*07f0*/  P2R R2, PR, RZ, 0x10 ;  /* 0x00000010ff027803 */ /* 0x000fe40000000000 */
[----:B------:R-:W-:Y:S01]  /*0800*/  P2R R2, PR, RZ, 0x8 ;  /* 0x00000008ff027803 */ /* 0x000fe20000000000 */
[C---:B-1----:R-:W-:Y:S01]  /*0810*/  IMAD R3, R0.reuse, -0x44, R29 ;  /* 0xffffffbc00037824 */ /* 0x042fe200078e021d */
[----:B------:R-:W-:Y:S01]  /*0820*/  P2R R2, PR, RZ, 0x4 ;  /* 0x00000004ff027803 */ /* 0x000fe20000000000 */
[----:B------:R-:W-:Y:S01]  /*0830*/  IMAD R27, R0, -0x40, R27 ;  /* 0xffffffc0001b7824 */ /* 0x000fe200078e021b */
[----:B------:R-:W-:Y:S01]  /*0840*/  P2R R2, PR, RZ, 0x2 ;  /* 0x00000002ff027803 */ /* 0x000fe20000000000 */
[----:B--2---:R0:W-:Y:S01]  /*0850*/  STS [R8+0x4], R5 ;  /* 0x0000040508007388 */ /* 0x0041e20000000800 */
[----:B------:R-:W-:Y:S06]  /*0860*/  BAR.SYNC.DEFER_BLOCKING 0x0 ;  /* 0x0000000000007b1d */ /* 0x000fec0000010000 */
[----:B------:R-:W-:Y:S05]  /*0870*/  @P0 BRA `(.L_x_1) ;  /* 0x0000000000240947 */ /* 0x000fea0003800000 */
[----:B------:R-:W1:Y:S01]  /*0880*/  LDS R4, [R29+0x44] ;  /* 0x000044001d047984 */ /* 0x000e620000000800 */
[----:B------:R-:W1:Y:S03]  /*0890*/  LDCU UR4, c[0x0][0x394] ;  /* 0x00007280ff0477ac */ /* 0x000e660008000800 */
[----:B------:R-:W-:Y:S04]  /*08a0*/  LDS R2, [R29] ;  /* 0x000000001d027984 */ /* 0x000fe80000000800 */
[----:B0-----:R-:W0:Y:S04]  /*08b0*/  LDS R5, [R7] ;  /* 0x0000000007057984 */ /* 0x001e280000000800 */
[----:B------:R-:W2:Y:S01]  /*08c0*/  LDS R6, [R8+0x4] ;  /* 0x0000040008067984 */ /* 0x000ea20000000800 */
[----:B-1----:R-:W-:-:S05]  /*08d0*/  VIADD R4, R4, -UR4 ;  /* 0x8000000404047c36 */ /* 0x002fca0008000000 */
[----:B0-----:R-:W-:-:S04]  /*08e0*/  VIADDMNMX R5, R5, R2, R4, !PT ;  /* 0x0000000205057246 */ /* 0x001fc80007800104 */
[----:B--2---:R-:W-:-:S05]  /*08f0*/  VIADDMNMX R5, R6, -UR4, R5, !PT ;  /* 0x8000000406057c46 */ /* 0x004fca000f800105 */
[----:B------:R1:W-:Y:S02]  /*0900*/  STS [R8+0x48], R5 ;  /* 0x0000480508007388 */ /* 0x0003e40000000800 */
.L_x_1:
[----:B------:R-:W-:Y:S05]  /*0910*/  BSYNC.RECONVERGENT B0 ;  /* 0x0000000000007941 */ /* 0x000fea0003800200 */
.L_x_0:
[----:B------:R-:W-:Y:S01]  /*0920*/  BAR.SYNC.DEFER_BLOCKING 0x0 ;  /* 0x0000000000007b1d */ /* 0x000fe20000010000 */
[C---:B------:R-:W-:Y:S02]  /*0930*/  IMAD R2, R0.reuse, 0x4, R3 ;  /* 0x0000000400027824 */ /* 0x040fe400078e0203 */
[C---:B------:R-:W-:Y:S02]  /*0940*/  IMAD R7, R0.reuse, -0x40, R7 ;  /* 0xffffffc000077824 */ /* 0x040fe400078e0207 */
[----:B------:R-:W-:Y:S01]  /*0950*/  IMAD R4, R0, 0x4, R27 ;  /* 0x0000000400047824 */ /* 0x000fe200078e021b */
[----:B------:R-:W-:Y:S04]  /*0960*/  BSSY.RECONVERGENT B0, `(.L_x_2) ;  /* 0x000000b000007945 */ /* 0x000fe80003800200 */
[----:B------:R-:W-:Y:S05]  /*0970*/  @P6 BRA `(.L_x_3) ;  /* 0x0000000000246947 */ /* 0x000fea0003800000 */
[----:B------:R-:W2:Y:S01]  /*0980*/  LDS R9, [R2+0x88] ;  /* 0x0000880002097984 */ /* 0x000ea20000000800 */
[----:B------:R-:W2:Y:S03]  /*0990*/  LDCU UR4, c[0x0][0x394] ;  /* 0x00007280ff0477ac */ /* 0x000ea60008000800 */
[----:B01----:R-:W-:Y:S04]  /*09a0*/  LDS R5, [R2+0x44] ;  /* 0x0000440002057984 */ /* 0x003fe80000000800 */
[----:B------:R-:W0:Y:S04]  /*09b0*/  LDS R6, [R7+0x40] ;  /* 0x0000400007067984 */ /* 0x000e280000000800 */
[----:B------:R-:W1:Y:S01]  /*09c0*/  LDS R10, [R2+0x48] ;  /* 0x00004800020a7984 */ /* 0x000e620000000800 */
[----:B--2---:R-:W-:-:S05]  /*09d0*/  VIADD R9, R9, -UR4 ;  /* 0x8000000409097c36 */ /* 0x004fca0008000000 */
[----:B0-----:R-:W-:-:S04]  /*09e0*/  VIADDMNMX R5, R6, R5, R9, !PT ;  /* 0x0000000506057246 */ /* 0x001fc80007800109 */
[----:B-1----:R-:W-:-:S05]  /*09f0*/  VIADDMNMX R5, R10, -UR4, R5, !PT ;  /* 0x800000040a057c46 */ /* 0x002fca000f800105 */
[----:B------:R2:W-:Y:S02]  /*0a00*/  STS [R2+0x8c], R5 ;  /* 0x00008c0502007388 */ /* 0x0005e40000000800 */
.L_x_3:
[----:B------:R-:W-:Y:S05]  /*0a10*/  BSYNC.RECONVERGENT B0 ;  /* 0x0000000000007941 */ /* 0x000fea0003800200 */
.L_x_2:
[----:B------:R-:W-:Y:S06]  /*0a20*/  BAR.SYNC.DEFER_BLOCKING 0x0 ;  /* 0x0000000000007b1d */ /* 0x000fec0000010000 */
[----:B------:R-:W-:Y:S04]  /*0a30*/  BSSY.RECONVERGENT B0, `(.L_x_4) ;  /* 0x000000b000007945 */ /* 0x000fe80003800200 */
[----:B------:R-:W-:Y:S05]  /*0a40*/  @P5 BRA `(.L_x_5) ;  /* 0x0000000000245947 */ /* 0x000fea0003800000 */
[----:B------:R-:W3:Y:S01]  /*0a50*/  LDS R9, [R2+0xcc] ;  /* 0x0000cc0002097984 */ /* 0x000ee20000000800 */
[----:B------:R-:W3:Y:S03]  /*0a60*/  LDCU UR4, c[0x0][0x394] ;  /* 0x00007280ff0477ac */ /* 0x000ee60008000800 */
[----:B012---:R-:W-:Y:S04]  /*0a70*/  LDS R5, [R2+0x88] ;  /* 0x0000880002057984 */ /* 0x007fe80000000800 */
[----:B------:R-:W0:Y:S04]  /*0a80*/  LDS R6, [R7+0x80] ;  /* 0x0000800007067984 */ /* 0x000e280000000800 */
[----:B------:R-:W1:Y:S01]  /*0a90*/  LDS R10, [R2+0x8c] ;  /* 0x00008c00020a7984 */ /* 0x000e620000000800 */
[----:B---3--:R-:W-:-:S05]  /*0aa0*/  VIADD R9, R9, -UR4 ;  /* 0x8000000409097c36 */ /* 0x008fca0008000000 */
[----:B0-----:R-:W-:-:S04]  /*0ab0*/  VIADDMNMX R5, R6, R5, R9, !PT ;  /* 0x0000000506057246 */ /* 0x001fc80007800109 */
[----:B-1----:R-:W-:-:S05]  /*0ac0*/  VIADDMNMX R5, R10, -UR4, R5, !PT ;  /* 0x800000040a057c46 */ /* 0x002fca000f800105 */
[----:B------:R3:W-:Y:S02]  /*0ad0*/  STS [R2+0xd0], R5 ;  /* 0x0000d00502007388 */ /* 0x0007e40000000800 */
.L_x_5:
[----:B------:R-:W-:Y:S05]  /*0ae0*/  BSYNC.RECONVERGENT B0 ;  /* 0x0000000000007941 */ /* 0x000fea0003800200 */
.L_x_4:
[----:B------:R-:W-:Y:S06]  /*0af0*/  BAR.SYNC.DEFER_BLOCKING 0x0 ;  /* 0x0000000000007b1d */ /* 0x000fec0000010000 */
[----:B------:R-:W-:Y:S04]  /*0b00*/  BSSY.RECONVERGENT B0, `(.L_x_6) ;  /* 0x000000b000007945 */ /* 0x000fe80003800200 */
[----:B------:R-:W-:Y:S05]  /*0b10*/  @P4 BRA `(.L_x_7) ;  /* 0x0000000000244947 */ /* 0x000fea0003800000 */
[----:B------:R-:W4:Y:S01]  /*0b20*/  LDS R9, [R2+0x110] ;  /* 0x0001100002097984 */ /* 0x000f220000000800 */
[----:B------:R-:W4:Y:S03]  /*0b30*/  LDCU UR4, c[0x0][0x394] ;  /* 0x00007280ff0477ac */ /* 0x000f260008000800 */
[----:B0123--:R-:W-:Y:S04]  /*0b40*/  LDS R5, [R2+0xcc] ;  /* 0x0000cc0002057984 */ /* 0x00ffe80000000800 */
[----:B------:R-:W0:Y:S04]  /*0b50*/  LDS R6, [R7+0xc0] ;  /* 0x0000c00007067984 */ /* 0x000e280000000800 */
[----:B------:R-:W1:Y:S01]  /*0b60*/  LDS R10, [R2+0xd0] ;  /* 0x0000d000020a7984 */ /* 0x000e620000000800 */
[----:B----4-:R-:W-:-:S04]  /*0b70*/  IADD3 R9, PT, PT, R9, -UR4, RZ ;  /* 0x8000000409097c10 */ /* 0x010fc8000fffe0ff */
[----:B0-----:R-:W-:-:S04]  /*0b80*/  VIADDMNMX R5, R6, R5, R9, !PT ;  /* 0x0000000506057246 */ /* 0x001fc80007800109 */
[----:B-1----:R-:W-:-:S05]  /*0b90*/  VIADDMNMX R5, R10, -UR4, R5, !PT ;  /* 0x800000040a057c46 */ /* 0x002fca000f800105 */
[----:B------:R4:W-:Y:S02]  /*0ba0*/  STS [R2+0x114], R5 ;  /* 0x0001140502007388 */ /* 0x0009e40000000800 */
.L_x_7:
[----:B------:R-:W-:Y:S05]  /*0bb0*/  BSYNC.RECONVERGENT B0 ;  /* 0x0000000000007941 */ /* 0x000fea0003800200 */
.L_x_6:
[----:B------:R-:W-:Y:S06]  /*0bc0*/  BAR.SYNC.DEFER_BLOCKING 0x0 ;  /* 0x0000000000007b1d */ /* 0x000fec0000010000 */
[----:B------:R-:W-:Y:S04]  /*0bd0*/  BSSY.RECONVERGENT B0, `(.L_x_8) ;  /* 0x000000b000007945 */ /* 0x000fe80003800200 */
[----:B------:R-:W-:Y:S05]  /*0be0*/  @P3 BRA `(.L_x_9) ;  /* 0x0000000000243947 */ /* 0x000fea0003800000 */
[----:B------:R-:W5:Y:S01]  /*0bf0*/  LDS R9, [R2+0x154] ;  /* 0x0001540002097984 */ /* 0x000f620000000800 */
[----:B------:R-:W5:Y:S03]  /*0c00*/  LDCU UR4, c[0x0][0x394] ;  /* 0x00007280ff0477ac */ /* 0x000f660008000800 */
[----:B01234-:R-:W-:Y:S04]  /*0c10*/  LDS R5, [R2+0x110] ;  /* 0x0001100002057984 */ /* 0x01ffe80000000800 */
[----:B------:R-:W0:Y:S04]  /*0c20*/  LDS R6, [R7+0x100] ;  /* 0x0001000007067984 */ /* 0x000e280000000800 */
[----:B------:R-:W1:Y:S01]  /*0c30*/  LDS R10, [R2+0x114] ;  /* 0x00011400020a7984 */ /* 0x000e620000000800 */
[----:B-----5:R-:W-:-:S05]  /*0c40*/  VIADD R9, R9, -UR4 ;  /* 0x8000000409097c36 */ /* 0x020fca0008000000 */
[----:B0-----:R-:W-:-:S04]  /*0c50*/  VIADDMNMX R5, R6, R5, R9, !PT ;  /* 0x0000000506057246 */ /* 0x001fc80007800109 */
[----:B-1----:R-:W-:-:S05]  /*0c60*/  VIADDMNMX R5, R10, -UR4, R5, !PT ;  /* 0x800000040a057c46 */ /* 0x002fca000f800105 */
[----:B------:R0:W-:Y:S02]  /*0c70*/  STS [R2+0x158], R5 ;  /* 0x0001580502007388 */ /* 0x0001e40000000800 */
.L_x_9:
[----:B------:R-:W-:Y:S05]  /*0c80*/  BSYNC.RECONVERGENT B0 ;  /* 0x0000000000007941 */ /* 0x000fea0003800200 */
.L_x_8:
        /* <DEDUP_REMOVED lines=12> */
.L_x_11:
[----:B------:R-:W-:Y:S05]  /*0d50*/  BSYNC.RECONVERGENT B0 ;  /* 0x0000000000007941 */ /* 0x000fea0003800200 */
.L_x_10:
        /* <DEDUP_REMOVED lines=12> */
.L_x_13:
[----:B------:R-:W-:Y:S05]  /*0e20*/  BSYNC.RECONVERGENT B0 ;  /* 0x0000000000007941 */ /* 0x000fea0003800200 */
.L_x_12:
[----:B------:R-:W-:Y:S01]  /*0e30*/  BAR.SYNC.DEFER_BLOCKING 0x0 ;  /* 0x0000000000007b1d */ /* 0x000fe20000010000 */
[----:B------:R-:W-:-:S04]  /*0e40*/  ISETP.GT.U32.AND P1, PT, R0, 0x7, PT ;  /* 0x000000070000780c */ /* 0x000fc80003f24070 */
[----:B01234-:R-:W-:Y:S01]  /*0e50*/  P2R R5, PR, RZ, 0x2 ;  /* 0x00000002ff057803 */ /* 0x01ffe20000000000 */
[----:B------:R-:W-:Y:S08]  /*0e60*/  BSSY.RECONVERGENT B0, `(.L_x_14) ;  /* 0x000000b000007945 */ /* 0x000ff00003800200 */
[----:B------:R-:W-:Y:S05]  /*0e70*/  @P1 BRA `(.L_x_15) ;  /* 0x0000000000241947 */ /* 0x000fea0003800000 */
[----:B------:R-:W0:Y:S01]  /*0e80*/  LDS R9, [R2+0x220] ;  /* 0x0002200002097984 */ /* 0x000e220000000800 */
[----:B------:R-:W0:Y:S03]  /*0e90*/  LDCU UR4, c[0x0][0x394] ;  /* 0x00007280ff0477ac */ /* 0x000e260008000800 */
[----:B------:R-:W-:Y:S04]  /*0ea0*/  LDS R5, [R2+0x1dc] ;  /* 0x0001dc0002057984 */ /* 0x000fe80000000800 */
[----:B------:R-:W1:Y:S04]  /*0eb0*/  LDS R6, [R7+0x1c0] ;  /* 0x0001c00007067984 */ /* 0x000e680000000800 */
[----:B------:R-:W2:Y:S01]  /*0ec0*/  LDS R10, [R2+0x1e0] ;  /* 0x0001e000020a7984 */ /* 0x000ea20000000800 */
[----:B0-----:R-:W-:-:S05]  /*0ed0*/  VIADD R9, R9, -UR4 ;  /* 0x8000000409097c36 */ /* 0x001fca0008000000 */
[----:B-1----:R-:W-:-:S04]  /*0ee0*/  VIADDMNMX R5, R6, R5, R9, !PT ;  /* 0x0000000506057246 */ /* 0x002fc80007800109 */
[----:B--2---:R-:W-:-:S05]  /*0ef0*/  VIADDMNMX R5, R10, -UR4, R5, !PT ;  /* 0x800000040a057c46 */ /* 0x004fca000f800105 */
[----:B------:R0:W-:Y:S02]  /*0f00*/  STS [R2+0x224], R5 ;  /* 0x0002240502007388 */ /* 0x0001e40000000800 */
.L_x_15:
[----:B------:R-:W-:Y:S05]  /*0f10*/  BSYNC.RECONVERGENT B0 ;  /* 0x0000000000007941 */ /* 0x000fea0003800200 */
.L_x_14:
[----:B------:R-:W-:Y:S01]  /*0f20*/  BAR.SYNC.DEFER_BLOCKING 0x0 ;  /* 0x0000000000007b1d */ /* 0x000fe20000010000 */
[----:B------:R-:W-:-:S04]  /*0f30*/  ISETP.GT.U32.AND P1, PT, R0, 0x8, PT ;  /* 0x000000080000780c */ /* 0x000fc80003f24070 */
[----:B0-----:R-:W-:Y:S01]  /*0f40*/  P2R R5, PR, RZ, 0x2 ;  /* 0x00000002ff057803 */ /* 0x001fe20000000000 */
        /* <DEDUP_REMOVED lines=11> */
.L_x_17:
[----:B------:R-:W-:Y:S05]  /*1000*/  BSYNC.RECONVERGENT B0 ;  /* 0x0000000000007941 */ /* 0x000fea0003800200 */
.L_x_16:
[----:B------:R-:W-:Y:S01]  /*1010*/  BAR.SYNC.DEFER_BLOCKING 0x0 ;  /* 0x0000000000007b1d */ /* 0x000fe20000010000 */
[----:B------:R-:W-:-:S05]  /*1020*/  ISETP.GT.U32.AND P1, PT, R0, 0x9, PT ;  /* 0x000000090000780c */ /* 0x000fca0003f24070 */
[----:B------:R-:W-:Y:S08]  /*1030*/  BSSY.RECONVERGENT B0, `(.L_x_18) ;  /* 0x000000b000007945 */ /* 0x000ff00003800200 */
[----:B------:R-:W-:Y:S05]  /*1040*/  @P1 BRA `(.L_x_19) ;  /* 0x0000000000241947 */ /* 0x000fea0003800000 */
[----:B------:R-:W1:Y:S01]  /*1050*/  LDS R9, [R2+0x2a8] ;  /* 0x0002a80002097984 */ /* 0x000e620000000800 */
[----:B------:R-:W1:Y:S03]  /*1060*/  LDCU UR4, c[0x0][0x394] ;  /* 0x00007280ff0477ac */ /* 0x000e660008000800 */
[----:B0-----:R-:W-:Y:S04]  /*1070*/  LDS R5, [R2+0x264] ;  /* 0x0002640002057984 */ /* 0x001fe80000000800 */
[----:B------:R-:W0:Y:S04]  /*1080*/  LDS R6, [R7+0x240] ;  /* 0x0002400007067984 */ /* 0x000e280000000800 */
[----:B------:R-:W2:Y:S01]  /*1090*/  LDS R10, [R2+0x268] ;  /* 0x00026800020a7984 */ /* 0x000ea20000000800 */
[----:B-1----:R-:W-:-:S05]  /*10a0*/  VIADD R9, R9, -UR4 ;  /* 0x8000000409097c36 */ /* 0x002fca0008000000 */
[----:B0-----:R-:W-:-:S04]  /*10b0*/  VIADDMNMX R5, R6, R5, R9, !PT ;  /* 0x0000000506057246 */ /* 0x001fc80007800109 */
[----:B--2---:R-:W-:-:S05]  /*10c0*/  VIADDMNMX R5, R10, -UR4, R5, !PT ;  /* 0x800000040a057c46 */ /* 0x004fca000f800105 */
[----:B------:R1:W-:Y:S02]  /*10d0*/  STS [R2+0x2ac], R5 ;  /* 0x0002ac0502007388 */ /* 0x0003e40000000800 */
.L_x_19:
[----:B------:R-:W-:Y:S05]  /*10e0*/  BSYNC.RECONVERGENT B0 ;  /* 0x0000000000007941 */ /* 0x000fea0003800200 */
.L_x_18:
[----:B------:R-:W-:Y:S01]  /*10f0*/  BAR.SYNC.DEFER_BLOCKING 0x0 ;  /* 0x0000000000007b1d */ /* 0x000fe20000010000 */
[----:B------:R-:W-:-:S05]  /*1100*/  ISETP.GT.U32.AND P2, PT, R0, 0xa, PT ;  /* 0x0000000a0000780c */ /* 0x000fca0003f44070 */
[----:B------:R-:W-:Y:S08]  /*1110*/  BSSY.RECONVERGENT B0, `(.L_x_20) ;  /* 0x000000b000007945 */ /* 0x000ff00003800200 */
        /* <DEDUP_REMOVED lines=10> */
.L_x_21:
[----:B------:R-:W-:Y:S05]  /*11c0*/  BSYNC.RECONVERGENT B0 ;  /* 0x0000000000007941 */ /* 0x000fea0003800200 */
.L_x_20:
[----:B------:R-:W-:Y:S01]  /*11d0*/  BAR.SYNC.DEFER_BLOCKING 0x0 ;  /* 0x0000000000007b1d */ /* 0x000fe20000010000 */
[----:B------:R-:W-:-:S05]  /*11e0*/  ISETP.GT.U32.AND P3, PT, R0, 0xb, PT ;  /* 0x0000000b0000780c */ /* 0x000fca0003f64070 */
[----:B------:R-:W-:Y:S08]  /*11f0*/  BSSY.RECONVERGENT B0, `(.L_x_22) ;  /* 0x000000b000007945 */ /* 0x000ff00003800200 */
        /* <DEDUP_REMOVED lines=10> */
.L_x_23:
[----:B------:R-:W-:Y:S05]  /*12a0*/  BSYNC.RECONVERGENT B0 ;  /* 0x0000000000007941 */ /* 0x000fea0003800200 */
.L_x_22:
[----:B------:R-:W-:Y:S01]  /*12b0*/  BAR.SYNC.DEFER_BLOCKING 0x0 ;  /* 0x0000000000007b1d */ /* 0x000fe20000010000 */
[----:B------:R-:W-:-:S05]  /*12c0*/  ISETP.GT.U32.AND P4, PT, R0, 0xc, PT ;  /* 0x0000000c0000780c */ /* 0x000fca0003f84070 */
[----:B------:R-:W-:Y:S08]  /*12d0*/  BSSY.RECONVERGENT B0, `(.L_x_24) ;  /* 0x000000b000007945 */ /* 0x000ff00003800200 */
[----:B------:R-:W-:Y:S05]  /*12e0*/  @P4 BRA `(.L_x_25) ;  /* 0x0000000000244947 */ /* 0x000fea0003800000 */
[----:B------:R-:W4:Y:S01]  /*12f0*/  LDS R9, [R2+0x374] ;  /* 0x0003740002097984 */ /* 0x000f220000000800 */
[----:B------:R-:W4:Y:S03]  /*1300*/  LDCU UR4, c[0x0][0x394] ;  /* 0x00007280ff0477ac */ /* 0x000f260008000800 */
[----:B0123--:R-:W-:Y:S04]  /*1310*/  LDS R5, [R2+0x330] ;  /* 0x0003300002057984 */ /* 0x00ffe80000000800 */
[----:B------:R-:W0:Y:S04]  /*1320*/  LDS R6, [R7+0x300] ;  /* 0x0003000007067984 */ /* 0x000e280000000800 */
[----:B------:R-:W1:Y:S01]  /*1330*/  LDS R10, [R2+0x334] ;  /* 0x00033400020a7984 */ /* 0x000e620000000800 */
[----:B----4-:R-:W-:-:S05]  /*1340*/  VIADD R9, R9, -UR4 ;  /* 0x8000000409097c36 */ /* 0x010fca0008000000 */
[----:B0-----:R-:W-:-:S04]  /*1350*/  VIADDMNMX R5, R6, R5, R9, !PT ;  /* 0x0000000506057246 */ /* 0x001fc80007800109 */
[----:B-1----:R-:W-:-:S05]  /*1360*/  VIADDMNMX R5, R10, -UR4, R5, !PT ;  /* 0x800000040a057c46 */ /* 0x002fca000f800105 */
[----:B------:R4:W-:Y:S02]  /*1370*/  STS [R2+0x378], R5 ;  /* 0x0003780502007388 */ /* 0x0009e40000000800 */
.L_x_25:
[----:B------:R-:W-:Y:S05]  /*1380*/  BSYNC.RECONVERGENT B0 ;  /* 0x0000000000007941 */ /* 0x000fea0003800200 */
.L_x_24:
[----:B------:R-:W-:Y:S01]  /*1390*/  BAR.SYNC.DEFER_BLOCKING 0x0 ;  /* 0x0000000000007b1d */ /* 0x000fe20000010000 */
[----:B------:R-:W-:-:S05]  /*13a0*/  ISETP.GT.U32.AND P5, PT, R0, 0xd, PT ;  /* 0x0000000d0000780c */ /* 0x000fca0003fa4070 */
[----:B------:R-:W-:Y:S08]  /*13b0*/  BSSY.RECONVERGENT B0, `(.L_x_26) ;  /* 0x000000b000007945 */ /* 0x000ff00003800200 */
        /* <DEDUP_REMOVED lines=10> */
.L_x_27:
[----:B------:R-:W-:Y:S05]  /*1460*/  BSYNC.RECONVERGENT B0 ;  /* 0x0000000000007941 */ /* 0x000fea0003800200 */
.L_x_26:
        /* <DEDUP_REMOVED lines=14> */
.L_x_29:
[----:B------:R-:W-:Y:S05]  /*1550*/  BSYNC.RECONVERGENT B0 ;  /* 0x0000000000007941 */ /* 0x000fea0003800200 */
.L_x_28:
[----:B------:R-:W-:Y:S01]  /*1560*/  BAR.SYNC.DEFER_BLOCKING 0x0 ;  /* 0x0000000000007b1d */ /* 0x000fe20000010000 */
[----:B------:R-:W-:-:S05]  /*1570*/  ISETP.GT.U32.AND P6, PT, R0, 0xf, PT ;  /* 0x0000000f0000780c */ /* 0x000fca0003fc4070 */
[----:B------:R-:W-:Y:S08]  /*1580*/  BSSY.RECONVERGENT B0, `(.L_x_30) ;  /* 0x000000b000007945 */ /* 0x000ff00003800200 */
[----:B------:R-:W-:Y:S05]  /*1590*/  @P6 BRA `(.L_x_31) ;  /* 0x0000000000246947 */ /* 0x000fea0003800000 */
[----:B------:R-:W1:Y:S01]  /*15a0*/  LDS R9, [R2+0x440] ;  /* 0x0004400002097984 */ /* 0x000e620000000800 */
[----:B------:R-:W1:Y:S03]  /*15b0*/  LDCU UR4, c[0x0][0x394] ;  /* 0x00007280ff0477ac */ /* 0x000e660008000800 */
[----:B------:R-:W-:Y:S04]  /*15c0*/  LDS R6, [R7+0x3c0] ;  /* 0x0003c00007067984 */ /* 0x000fe80000000800 */
[----:B0-----:R-:W0:Y:S04]  /*15d0*/  LDS R5, [R2+0x3fc] ;  /* 0x0003fc0002057984 */ /* 0x001e280000000800 */
[----:B------:R-:W2:Y:S01]  /*15e0*/  LDS R10, [R2+0x400] ;  /* 0x00040000020a7984 */ /* 0x000ea20000000800 */
[----:B-1----:R-:W-:-:S04]  /*15f0*/  IADD3 R9, PT, PT, R9, -UR4, RZ ;  /* 0x8000000409097c10 */ /* 0x002fc8000fffe0ff */
[----:B0-----:R-:W-:-:S04]  /*1600*/  VIADDMNMX R5, R6, R5, R9, !PT ;  /* 0x0000000506057246 */ /* 0x001fc80007800109 */
[----:B--2---:R-:W-:-:S05]  /*1610*/  VIADDMNMX R5, R10, -UR4, R5, !PT ;  /* 0x800000040a057c46 */ /* 0x004fca000f800105 */
[----:B------:R1:W-:Y:S02]  /*1620*/  STS [R2+0x444], R5 ;  /* 0x0004440502007388 */ /* 0x0003e40000000800 */
.L_x_31:
[----:B------:R-:W-:Y:S05]  /*1630*/  BSYNC.RECONVERGENT B0 ;  /* 0x0000000000007941 */ /* 0x000fea0003800200 */
.L_x_30:
        /* <DEDUP_REMOVED lines=13> */
.L_x_33:
[----:B------:R-:W-:Y:S05]  /*1710*/  BSYNC.RECONVERGENT B0 ;  /* 0x0000000000007941 */ /* 0x000fea0003800200 */
.L_x_32:
[----:B------:R-:W-:Y:S06]  /*1720*/  BAR.SYNC.DEFER_BLOCKING 0x0 ;  /* 0x0000000000007b1d */ /* 0x000fec0000010000 */
[----:B------:R-:W-:Y:S04]  /*1730*/  BSSY.RECONVERGENT B0, `(.L_x_34) ;  /* 0x000000b000007945 */ /* 0x000fe80003800200 */
[----:B------:R-:W-:Y:S05]  /*1740*/  @P5 BRA `(.L_x_35) ;  /* 0x0000000000245947 */ /* 0x000fea0003800000 */
[----:B------:R-:W3:Y:S01]  /*1750*/  LDS R7, [R2+0x448] ;  /* 0x0004480002077984 */ /* 0x000ee20000000800 */
[----:B------:R-:W3:Y:S03]  /*1760*/  LDCU UR4, c[0x0][0x394] ;  /* 0x00007280ff0477ac */ /* 0x000ee60008000800 */
[----:B01----:R-:W-:Y:S04]  /*1770*/  LDS R5, [R2+0x404] ;  /* 0x0004040002057984 */ /* 0x003fe80000000800 */
[----:B------:R-:W0:Y:S04]  /*1780*/  LDS R6, [R4+0x3c8] ;  /* 0x0003c80004067984 */ /* 0x000e280000000800 */
[----:B--2---:R-:W1:Y:S01]  /*1790*/  LDS R9, [R2+0x408] ;  /* 0x0004080002097984 */ /* 0x004e620000000800 */
[----:B---3--:R-:W-:-:S05]  /*17a0*/  VIADD R7, R7, -UR4 ;  /* 0x8000000407077c36 */ /* 0x008fca0008000000 */
[----:B0-----:R-:W-:-:S04]  /*17b0*/  VIADDMNMX R6, R6, R5, R7, !PT ;  /* 0x0000000506067246 */ /* 0x001fc80007800107 */
[----:B-1----:R-:W-:-:S05]  /*17c0*/  VIADDMNMX R9, R9, -UR4, R6, !PT ;  /* 0x8000000409097c46 */ /* 0x002fca000f800106 */
[----:B------:R3:W-:Y:S02]  /*17d0*/  STS [R2+0x44c], R9 ;  /* 0x00044c0902007388 */ /* 0x0007e40000000800 */
.L_x_35:
[----:B------:R-:W-:Y:S05]  /*17e0*/  BSYNC.RECONVERGENT B0 ;  /* 0x0000000000007941 */ /* 0x000fea0003800200 */
.L_x_34:
[----:B------:R-:W-:Y:S06]  /*17f0*/  BAR.SYNC.DEFER_BLOCKING 0x0 ;  /* 0x0000000000007b1d */ /* 0x000fec0000010000 */
[----:B------:R-:W-:Y:S04]  /*1800*/  BSSY.RECONVERGENT B0, `(.L_x_36) ;  /* 0x000000b000007945 */ /* 0x000fe80003800200 */
[----:B------:R-:W-:Y:S05]  /*1810*/  @P4 BRA `(.L_x_37) ;  /* 0x0000000000244947 */ /* 0x000fea0003800000 */
[----:B------:R-:W4:Y:S01]  /*1820*/  LDS R7, [R2+0x44c] ;  /* 0x00044c0002077984 */ /* 0x000f220000000800 */
[----:B------:R-:W4:Y:S03]  /*1830*/  LDCU UR4, c[0x0][0x394] ;  /* 0x00007280ff0477ac */ /* 0x000f260008000800 */
[----:B01----:R-:W-:Y:S04]  /*1840*/  LDS R5, [R2+0x408] ;  /* 0x0004080002057984 */ /* 0x003fe80000000800 */
[----:B------:R-:W0:Y:S04]  /*1850*/  LDS R6, [R4+0x3cc] ;  /* 0x0003cc0004067984 */ /* 0x000e280000000800 */
[----:B--23--:R-:W1:Y:S01]  /*1860*/  LDS R9, [R2+0x40c] ;  /* 0x00040c0002097984 */ /* 0x00ce620000000800 */
[----:B----4-:R-:W-:-:S05]  /*1870*/  VIADD R7, R7, -UR4 ;  /* 0x8000000407077c36 */ /* 0x010fca0008000000 */
[----:B0-----:R-:W-:-:S04]  /*1880*/  VIADDMNMX R6, R6, R5, R7, !PT ;  /* 0x0000000506067246 */ /* 0x001fc80007800107 */
[----:B-1----:R-:W-:-:S05]  /*1890*/  VIADDMNMX R9, R9, -UR4, R6, !PT ;  /* 0x8000000409097c46 */ /* 0x002fca000f800106 */
[----:B------:R4:W-:Y:S02]  /*18a0*/  STS [R2+0x450], R9 ;  /* 0x0004500902007388 */ /* 0x0009e40000000800 */
.L_x_37:
[----:B------:R-:W-:Y:S05]  /*18b0*/  BSYNC.RECONVERGENT B0 ;  /* 0x0000000000007941 */ /* 0x000fea0003800200 */
.L_x_36:
[----:B------:R-:W-:Y:S06]  /*18c0*/  BAR.SYNC.DEFER_BLOCKING 0x0 ;  /* 0x0000000000007b1d */ /* 0x000fec0000010000 */
[----:B------:R-:W-:Y:S04]  /*18d0*/  BSSY.RECONVERGENT B0, `(.L_x_38) ;  /* 0x000000b000007945 */ /* 0x000fe80003800200 */
[----:B------:R-:W-:Y:S05]  /*18e0*/  @P3 BRA `(.L_x_39) ;  /* 0x0000000000243947 */ /* 0x000fea0003800000 */
[----:B------:R-:W5:Y:S01]  /*18f0*/  LDS R7, [R2+0x450] ;  /* 0x0004500002077984 */ /* 0x000f620000000800 */
[----:B------:R-:W5:Y:S03]  /*1900*/  LDCU UR4, c[0x0][0x394] ;  /* 0x00007280ff0477ac */ /* 0x000f660008000800 */
[----:B01----:R-:W-:Y:S04]  /*1910*/  LDS R5, [R2+0x40c] ;  /* 0x00040c0002057984 */ /* 0x003fe80000000800 */
[----:B------:R-:W0:Y:S04]  /*1920*/  LDS R6, [R4+0x3d0] ;  /* 0x0003d00004067984 */ /* 0x000e280000000800 */
[----:B--234-:R-:W1:Y:S01]  /*1930*/  LDS R9, [R2+0x410] ;  /* 0x0004100002097984 */ /* 0x01ce620000000800 */
[----:B-----5:R-:W-:-:S05]  /*1940*/  VIADD R7, R7, -UR4 ;  /* 0x8000000407077c36 */ /* 0x020fca0008000000 */
[----:B0-----:R-:W-:-:S04]  /*1950*/  VIADDMNMX R6, R6, R5, R7, !PT ;  /* 0x0000000506067246 */ /* 0x001fc80007800107 */
[----:B-1----:R-:W-:-:S05]  /*1960*/  VIADDMNMX R9, R9, -UR4, R6, !PT ;  /* 0x8000000409097c46 */ /* 0x002fca000f800106 */
[----:B------:R0:W-:Y:S02]  /*1970*/  STS [R2+0x454], R9 ;  /* 0x0004540902007388 */ /* 0x0001e40000000800 */
.L_x_39:
[----:B------:R-:W-:Y:S05]  /*1980*/  BSYNC.RECONVERGENT B0 ;  /* 0x0000000000007941 */ /* 0x000fea0003800200 */
.L_x_38:
        /* <DEDUP_REMOVED lines=12> */
.L_x_41:
[----:B------:R-:W-:Y:S05]  /*1a50*/  BSYNC.RECONVERGENT B0 ;  /* 0x0000000000007941 */ /* 0x000fea0003800200 */
.L_x_40:
        /* <DEDUP_REMOVED lines=12> */
.L_x_43:
[----:B------:R-:W-:Y:S05]  /*1b20*/  BSYNC.RECONVERGENT B0 ;  /* 0x0000000000007941 */ /* 0x000fea0003800200 */
.L_x_42:
[----:B------:R-:W-:Y:S01]  /*1b30*/  BAR.SYNC.DEFER_BLOCKING 0x0 ;  /* 0x0000000000007b1d */ /* 0x000fe20000010000 */
[----:B------:R-:W-:-:S05]  /*1b40*/  ISETP.GT.U32.AND P1, PT, R0, 0x8, PT ;  /* 0x000000080000780c */ /* 0x000fca0003f24070 */
[----:B------:R-:W-:Y:S08]  /*1b50*/  BSSY.RECONVERGENT B0, `(.L_x_44) ;  /* 0x000000b000007945 */ /* 0x000ff00003800200 */
        /* <DEDUP_REMOVED lines=10> */
.L_x_45:
[----:B------:R-:W-:Y:S05]  /*1c00*/  BSYNC.RECONVERGENT B0 ;  /* 0x0000000000007941 */ /* 0x000fea0003800200 */
.L_x_44:
        /* <DEDUP_REMOVED lines=13> */
.L_x_47:
[----:B------:R-:W-:Y:S05]  /*1ce0*/  BSYNC.RECONVERGENT B0 ;  /* 0x0000000000007941 */ /* 0x000fea0003800200 */
.L_x_46:
        /* <DEDUP_REMOVED lines=13> */
.L_x_49:
[----:B------:R-:W-:Y:S05]  /*1dc0*/  BSYNC.RECONVERGENT B0 ;  /* 0x0000000000007941 */ /* 0x000fea0003800200 */
.L_x_48:
        /* <DEDUP_REMOVED lines=13> */
.L_x_51:
[----:B------:R-:W-:Y:S05]  /*1ea0*/  BSYNC.RECONVERGENT B0 ;  /* 0x0000000000007941 */ /* 0x000fea0003800200 */
.L_x_50:
        /* <DEDUP_REMOVED lines=9> */
[----:B-----5:R-:W-:-:S04]  /*1f40*/  IADD3 R7, PT, PT, R7, -UR4, RZ ;  /* 0x8000000407077c10 */ /* 0x020fc8000fffe0ff */
[----:B0-----:R-:W-:-:S04]  /*1f50*/  VIADDMNMX R6, R6, R5, R7, !PT ;  /* 0x0000000506067246 */ /* 0x001fc80007800107 */
[----:B-1----:R-:W-:-:S05]  /*1f60*/  VIADDMNMX R9, R9, -UR4, R6, !PT ;  /* 0x8000000409097c46 */ /* 0x002fca000f800106 */
[----:B------:R0:W-:Y:S02]  /*1f70*/  STS [R2+0x470], R9 ;  /* 0x0004700902007388 */ /* 0x0001e40000000800 */
.L_x_53:
[----:B------:R-:W-:Y:S05]  /*1f80*/  BSYNC.RECONVERGENT B0 ;  /* 0x0000000000007941 */ /* 0x000fea0003800200 */
.L_x_52:
        /* <DEDUP_REMOVED lines=13> */
.L_x_55:
[----:B------:R-:W-:Y:S05]  /*2060*/  BSYNC.RECONVERGENT B0 ;  /* 0x0000000000007941 */ /* 0x000fea0003800200 */
.L_x_54:
        /* <DEDUP_REMOVED lines=13> */
.L_x_57:
[----:B------:R-:W-:Y:S05]  /*2140*/  BSYNC.RECONVERGENT B0 ;  /* 0x0000000000007941 */ /* 0x000fea0003800200 */
.L_x_56:
        /* <DEDUP_REMOVED lines=8> */
[----:B------:R-:W1:Y:S01]  /*21d0*/  LDS R7, [R2+0x438] ;  /* 0x0004380002077984 */ /* 0x000e620000000800 */
[----:B-----5:R-:W-:-:S05]  /*21e0*/  VIADD R6, R6, -UR4 ;  /* 0x8000000406067c36 */ /* 0x020fca0008000000 */
[----:B0-----:R-:W-:-:S04]  /*21f0*/  VIADDMNMX R0, R5, R0, R6, !PT ;  /* 0x0000000005007246 */ /* 0x001fc80007800106 */
[----:B-1----:R-:W-:-:S05]  /*2200*/  VIADDMNMX R7, R7, -UR4, R0, !PT ;  /* 0x8000000407077c46 */ /* 0x002fca000f800100 */
[----:B------:R0:W-:Y:S02]  /*2210*/  STS [R2+0x47c], R7 ;  /* 0x00047c0702007388 */ /* 0x0001e40000000800 */
.L_x_59:
[----:B------:R-:W-:Y:S05]  /*2220*/  BSYNC.RECONVERGENT B0 ;  /* 0x0000000000007941 */ /* 0x000fea0003800200 */
.L_x_58:
[----:B------:R-:W-:Y:S06]  /*2230*/  BAR.SYNC.DEFER_BLOCKING 0x0 ;  /* 0x0000000000007b1d */ /* 0x000fec0000010000 */
[----:B------:R-:W-:Y:S04]  /*2240*/  BSSY.RECONVERGENT B0, `(.L_x_60) ;  /* 0x000000b000007945 */ /* 0x000fe80003800200 */
[----:B------:R-:W-:Y:S05]  /*2250*/  @P0 BRA `(.L_x_61) ;  /* 0x0000000000240947 */ /* 0x000fea0003800000 */
[----:B------:R-:W5:Y:S01]  /*2260*/  LDS R4, [R3+0x47c] ;  /* 0x00047c0003047984 */ /* 0x000f620000000800 */
[----:B------:R-:W5:Y:S03]  /*2270*/  LDCU UR4, c[0x0][0x394] ;  /* 0x00007280ff0477ac */ /* 0x000f660008000800 */
[----:B------:R-:W-:Y:S04]  /*2280*/  LDS R27, [R27+0x3fc] ;  /* 0x0003fc001b1b7984 */ /* 0x000fe80000000800 */
[----:B------:R-:W2:Y:S04]  /*2290*/  LDS R0, [R3+0x438] ;  /* 0x0004380003007984 */ /* 0x000ea80000000800 */
[----:B01----:R-:W0:Y:S01]  /*22a0*/  LDS R5, [R2+0x43c] ;  /* 0x00043c0002057984 */ /* 0x003e220000000800 */
[----:B-----5:R-:W-:-:S05]  /*22b0*/  VIADD R4, R4, -UR4 ;  /* 0x8000000404047c36 */ /* 0x020fca0008000000 */
[----:B--2---:R-:W-:-:S04]  /*22c0*/  VIADDMNMX R0, R27, R0, R4, !PT ;  /* 0x000000001b007246 */ /* 0x004fc80007800104 */
[----:B0-----:R-:W-:-:S05]  /*22d0*/  VIADDMNMX R5, R5, -UR4, R0, !PT ;  /* 0x8000000405057c46 */ /* 0x001fca000f800100 */
[----:B------:R0:W-:Y:S02]  /*22e0*/  STS [R2+0x480], R5 ;  /* 0x0004800502007388 */ /* 0x0001e40000000800 */
.L_x_61:
[----:B------:R-:W-:Y:S05]  /*22f0*/  BSYNC.RECONVERGENT B0 ;  /* 0x0000000000007941 */ /* 0x000fea0003800200 */
.L_x_60:
[----:B------:R-:W-:Y:S01]  /*2300*/  BAR.SYNC.DEFER_BLOCKING 0x0 ;  /* 0x0000000000007b1d */ /* 0x000fe20000010000 */
[----:B------:R-:W-:Y:S02]  /*2310*/  IMAD.U32 R17, RZ, RZ, UR21 ;  /* 0x00000015ff117e24 */ /* 0x000fe4000f8e00ff */
[----:B------:R-:W-:Y:S02]  /*2320*/  IMAD.U32 R3, RZ, RZ, UR21 ;  /* 0x00000015ff037e24 */ /* 0x000fe4000f8e00ff */
[----:B------:R-:W-:-:S04]  /*2330*/  IMAD.WIDE R16, R17, 0x4, R12 ;  /* 0x0000000411107825 */ /* 0x000fc800078e020c */
[----:B------:R-:W-:Y:S02]  /*2340*/  IMAD.U32 R11, RZ, RZ, UR5 ;  /* 0x00000005ff0b7e24 */ /* 0x000fe4000f8e00ff */
[----:B01234-:R-:W-:-:S04]  /*2350*/  IMAD.WIDE R2, R3, 0x4, R16 ;  /* 0x0000000403027825 */ /* 0x01ffc800078e0210 */
[----:B------:R-:W-:Y:S02]  /*2360*/  IMAD.U32 R13, RZ, RZ, UR8 ;  /* 0x00000008ff0d7e24 */ /* 0x000fe4000f8e00ff */
[----:B------:R-:W-:-:S04]  /*2370*/  IMAD.WIDE R10, R11, 0x4, R16 ;  /* 0x000000040b0a7825 */ /* 0x000fc800078e0210 */
[--C-:B------:R-:W-:Y:S01]  /*2380*/  IMAD.WIDE R12, R13, 0x4, R16.reuse ;  /* 0x000000040d0c7825 */ /* 0x100fe200078e0210 */
[----:B------:R-:W0:Y:S03]  /*2390*/  LDS R5, [R8+0x48] ;  /* 0x0000480008057984 */ /* 0x000e260000000800 */
[----:B------:R-:W-:Y:S02]  /*23a0*/  IMAD.U32 R9, RZ, RZ, UR12 ;  /* 0x0000000cff097e24 */ /* 0x000fe4000f8e00ff */
[----:B------:R-:W-:Y:S01]  /*23b0*/  IMAD.U32 R28, RZ, RZ, UR17 ;  /* 0x00000011ff1c7e24 */ /* 0x000fe2000f8e00ff */
[----:B------:R-:W1:Y:S04]  /*23c0*/  LDS R7, [R8+0x8c] ;  /* 0x00008c0008077984 */ /* 0x000e680000000800 */
[----:B------:R-:W2:Y:S04]  /*23d0*/  LDS R26, [R8+0xd0] ;  /* 0x0000d000081a7984 */ /* 0x000ea80000000800 */
[----:B------:R-:W3:Y:S04]  /*23e0*/  LDS R24, [R8+0x114] ;  /* 0x0001140008187984 */ /* 0x000ee80000000800 */
[----:B------:R-:W4:Y:S04]  /*23f0*/  LDS R15, [R8+0x158] ;  /* 0x00015800080f7984 */ /* 0x000f280000000800 */
[----:B------:R-:W5:Y:S04]  /*2400*/  LDS R14, [R8+0x19c] ;  /* 0x00019c00080e7984 */ /* 0x000f680000000800 */
        /* <DEDUP_REMOVED lines=9> */
[----:B------:R2:W5:Y:S04]  /*24a0*/  LDS R19, [R8+0x444] ;  /* 0x0004440008137984 */ /* 0x0005680000000800 */
[----:B0-----:R0:W-:Y:S04]  /*24b0*/  STG.E desc[UR6][R16.64+0x4], R5 ;  /* 0x0000040510007986 */ /* 0x0011e8000c101906 */
[----:B-1----:R1:W-:Y:S01]  /*24c0*/  STG.E desc[UR6][R2.64+0x4], R7 ;  /* 0x0000040702007986 */ /* 0x0023e2000c101906 */
[----:B--2---:R-:W-:-:S03]  /*24d0*/  IMAD.WIDE R8, R9, 0x4, R16 ;  /* 0x0000000409087825 */ /* 0x004fc600078e0210 */
[----:B------:R2:W-:Y:S01]  /*24e0*/  STG.E desc[UR6][R10.64+0x4], R26 ;  /* 0x0000041a0a007986 */ /* 0x0005e2000c101906 */
[----:B0-----:R-:W-:-:S03]  /*24f0*/  IMAD.U32 R5, RZ, RZ, UR10 ;  /* 0x0000000aff057e24 */ /* 0x001fc6000f8e00ff */
[----:B---3--:R0:W-:Y:S01]  /*2500*/  STG.E desc[UR6][R12.64+0x4], R24 ;  /* 0x000004180c007986 */ /* 0x0081e2000c101906 */
[----:B-1----:R-:W-:Y:S01]  /*2510*/  IMAD.U32 R3, RZ, RZ, UR9 ;  /* 0x00000009ff037e24 */ /* 0x002fe2000f8e00ff */
[----:B------:R-:W-:Y:S01]  /*2520*/  MOV R7, UR11 ;  /* 0x0000000b00077c02 */ /* 0x000fe20008000f00 */
[----:B------:R-:W-:-:S04]  /*2530*/  IMAD.WIDE R4, R5, 0x4, R16 ;  /* 0x0000000405047825 */ /* 0x000fc800078e0210 */
[----:B------:R-:W-:-:S04]  /*2540*/  IMAD.WIDE R2, R3, 0x4, R16 ;  /* 0x0000000403027825 */ /* 0x000fc800078e0210 */
[----:B------:R-:W-:Y:S01]  /*2550*/  IMAD.WIDE R6, R7, 0x4, R16 ;  /* 0x0000000407067825 */ /* 0x000fe200078e0210 */
[----:B----4-:R1:W-:Y:S03]  /*2560*/  STG.E desc[UR6][R2.64+0x4], R15 ;  /* 0x0000040f02007986 */ /* 0x0103e6000c101906 */
[----:B--2---:R-:W-:Y:S01]  /*2570*/  IMAD.U32 R11, RZ, RZ, UR13 ;  /* 0x0000000dff0b7e24 */ /* 0x004fe2000f8e00ff */
[----:B-----5:R2:W-:Y:S01]  /*2580*/  STG.E desc[UR6][R4.64+0x4], R14 ;  /* 0x0000040e04007986 */ /* 0x0205e2000c101906 */
[----:B------:R-:W-:Y:S02]  /*2590*/  IMAD.U32 R10, RZ, RZ, UR14 ;  /* 0x0000000eff0a7e24 */ /* 0x000fe4000f8e00ff */
[----:B0-----:R-:W-:Y:S01]  /*25a0*/  IMAD.U32 R13, RZ, RZ, UR15 ;  /* 0x0000000fff0d7e24 */ /* 0x001fe2000f8e00ff */
[----:B------:R0:W-:Y:S01]  /*25b0*/  STG.E desc[UR6][R6.64+0x4], R20 ;  /* 0x0000041406007986 */ /* 0x0001e2000c101906 */
[----:B------:R-:W-:-:S02]  /*25c0*/  IMAD.U32 R12, RZ, RZ, UR16 ;  /* 0x00000010ff0c7e24 */ /* 0x000fc4000f8e00ff */
[----:B------:R-:W-:Y:S01]  /*25d0*/  IMAD.U32 R26, RZ, RZ, UR19 ;  /* 0x00000013ff1a7e24 */ /* 0x000fe2000f8e00ff */
[----:B------:R3:W-:Y:S01]  /*25e0*/  STG.E desc[UR6][R8.64+0x4], R22 ;  /* 0x0000041608007986 */ /* 0x0007e2000c101906 */
[----:B-1----:R-:W-:-:S04]  /*25f0*/  IMAD.WIDE R2, R11, 0x4, R16 ;  /* 0x000000040b027825 */ /* 0x002fc800078e0210 */
[----:B------:R-:W-:Y:S01]  /*2600*/  IMAD.U32 R15, RZ, RZ, UR18 ;  /* 0x00000012ff0f7e24 */ /* 0x000fe2000f8e00ff */
[----:B------:R-:W-:Y:S01]  /*2610*/  STG.E desc[UR6][R2.64+0x4], R0 ;  /* 0x0000040002007986 */ /* 0x000fe2000c101906 */
[----:B--2---:R-:W-:-:S04]  /*2620*/  IMAD.WIDE R4, R10, 0x4, R16 ;  /* 0x000000040a047825 */ /* 0x004fc800078e0210 */
[--C-:B0-----:R-:W-:Y:S01]  /*2630*/  IMAD.WIDE R6, R13, 0x4, R16.reuse ;  /* 0x000000040d067825 */ /* 0x101fe200078e0210 */
[----:B------:R-:W-:Y:S03]  /*2640*/  STG.E desc[UR6][R4.64+0x4], R27 ;  /* 0x0000041b04007986 */ /* 0x000fe6000c101906 */
[----:B------:R-:W-:Y:S01]  /*2650*/  IMAD.U32 R24, RZ, RZ, UR20 ;  /* 0x00000014ff187e24 */ /* 0x000fe2000f8e00ff */
[----:B------:R-:W-:Y:S01]  /*2660*/  STG.E desc[UR6][R6.64+0x4], R21 ;  /* 0x0000041506007986 */ /* 0x000fe2000c101906 */
[----:B---3--:R-:W-:-:S04]  /*2670*/  IMAD.WIDE R8, R12, 0x4, R16 ;  /* 0x000000040c087825 */ /* 0x008fc800078e0210 */
[--C-:B------:R-:W-:Y:S01]  /*2680*/  IMAD.WIDE R10, R28, 0x4, R16.reuse ;  /* 0x000000041c0a7825 */ /* 0x100fe200078e0210 */
[----:B------:R-:W-:Y:S03]  /*2690*/  STG.E desc[UR6][R8.64+0x4], R18 ;  /* 0x0000041208007986 */ /* 0x000fe6000c101906 */
[--C-:B------:R-:W-:Y:S01]  /*26a0*/  IMAD.WIDE R12, R15, 0x4, R16.reuse ;  /* 0x000000040f0c7825 */ /* 0x100fe200078e0210 */
[----:B------:R-:W-:Y:S03]  /*26b0*/  STG.E desc[UR6][R10.64+0x4], R29 ;  /* 0x0000041d0a007986 */ /* 0x000fe6000c101906 */
[--C-:B------:R-:W-:Y:S01]  /*26c0*/  IMAD.WIDE R14, R26, 0x4, R16.reuse ;  /* 0x000000041a0e7825 */ /* 0x100fe200078e0210 */
[----:B------:R-:W-:Y:S03]  /*26d0*/  STG.E desc[UR6][R12.64+0x4], R25 ;  /* 0x000004190c007986 */ /* 0x000fe6000c101906 */
[----:B------:R-:W-:Y:S01]  /*26e0*/  IMAD.WIDE R16, R24, 0x4, R16 ;  /* 0x0000000418107825 */ /* 0x000fe200078e0210 */
[----:B------:R-:W-:Y:S04]  /*26f0*/  STG.E desc[UR6][R14.64+0x4], R23 ;  /* 0x000004170e007986 */ /* 0x000fe8000c101906 */
[----:B------:R-:W-:Y:S01]  /*2700*/  STG.E desc[UR6][R16.64+0x4], R19 ;  /* 0x0000041310007986 */ /* 0x000fe2000c101906 */
[----:B------:R-:W-:Y:S05]  /*2710*/  EXIT ;  /* 0x000000000000794d */ /* 0x000fea0003800000 */
.L_x_62:
[----:B------:R-:W-:-:S00]  /*2720*/  BRA `(.L_x_62) ;  /* 0xfffffffc00fc7947 */ /* 0x000fc0000383ffff */
[----:B------:R-:W-:-:S00]  /*2730*/  NOP ;  /* 0x0000000000007918 */ /* 0x000fc00000000000 */
        /* <DEDUP_REMOVED lines=12> */
.L_x_126:


//--------------------- .text._Z20needle_cuda_shared_1PiS_iiii --------------------------
	.section	.text._Z20needle_cuda_shared_1PiS_iiii,"ax",@progbits
	.align	128
        .global         _Z20needle_cuda_shared_1PiS_iiii
        .type           _Z20needle_cuda_shared_1PiS_iiii,@function
        .size           _Z20needle_cuda_shared_1PiS_iiii,(.L_x_127 - _Z20needle_cuda_shared_1PiS_iiii)
        .other          _Z20needle_cuda_shared_1PiS_iiii,@"STO_CUDA_ENTRY STV_DEFAULT"
_Z20needle_cuda_shared_1PiS_iiii:
.text._Z20needle_cuda_shared_1PiS_iiii:
[----:B------:R-:W-:Y:S08]  /*0000*/  LDC R1, c[0x0][0x37c] ;  /* 0x0000df00ff017b82 */ /* 0x000ff00000000800 */
[----:B------:R-:W0:Y:S01]  /*0010*/  S2UR UR5, SR_CTAID.X ;  /* 0x00000000000579c3 */ /* 0x000e220000002500 */
[----:B------:R-:W1:Y:S01]  /*0020*/  LDCU UR6, c[0x0][0x398] ;  /* 0x00007300ff0677ac */ /* 0x000e620008000800 */
[----:B------:R-:W2:Y:S01]  /*0030*/  S2R R0, SR_TID.X ;  /* 0x0000000000007919 */ /* 0x000ea20000002100 */
[----:B------:R-:W3:Y:S01]  /*0040*/  LDCU UR21, c[0x0][0x390] ;  /* 0x00007200ff1577ac */ /* 0x000ee20008000800 */
[----:B------:R-:W4:Y:S01]  /*0050*/  LDCU.64 UR10, c[0x0][0x380] ;  /* 0x00007000ff0a77ac */ /* 0x000f220008000a00 */
[----:B---3--:R-:W-:-:S02]  /*0060*/  USHF.R.S32.HI UR8, URZ, 0x1f, UR21 ;  /* 0x0000001fff087899 */ /* 0x008fc40008011415 */
[----:B------:R-:W-:Y:S01]  /*0070*/  IMAD.U32 R7, RZ, RZ, UR21 ;  /* 0x00000015ff077e24 */ /* 0x000fe2000f8e00ff */
[----:B0-----:R-:W-:-:S04]  /*0080*/  ULOP3.LUT UR4, URZ, UR5, URZ, 0x33, !UPT ;  /* 0x00000005ff047292 */ /* 0x001fc8000f8e33ff */
[----:B-1----:R-:W-:Y:S01]  /*0090*/  UIADD3 UR4, UPT, UPT, UR4, UR6, URZ ;  /* 0x0000000604047290 */ /* 0x002fe2000fffe0ff */
[----:B------:R-:W0:Y:S03]  /*00a0*/  LDCU.64 UR6, c[0x0][0x358] ;  /* 0x00006b00ff0677ac */ /* 0x000e260008000a00 */
[----:B------:R-:W-:Y:S02]  /*00b0*/  UIMAD UR4, UR4, UR21, UR5 ;  /* 0x00000015040472a4 */ /* 0x000fe4000f8e0205 */
[----:B------:R-:W-:Y:S02]  /*00c0*/  USHF.L.U32 UR5, UR21, 0x1, URZ ;  /* 0x0000000115057899 */ /* 0x000fe400080006ff */
[----:B------:R-:W-:Y:S02]  /*00d0*/  USHF.L.U32 UR4, UR4, 0x4, URZ ;  /* 0x0000000404047899 */ /* 0x000fe400080006ff */
[----:B------:R-:W-:-:S02]  /*00e0*/  UIMAD UR12, UR21, 0x7, URZ ;  /* 0x00000007150c78a4 */ /* 0x000fc4000f8e02ff */
[----:B------:R-:W-:Y:S01]  /*00f0*/  USHF.L.U32 UR9, UR21, 0x2, URZ ;  /* 0x0000000215097899 */ /* 0x000fe200080006ff */
[----:B------:R-:W-:Y:S02]  /*0100*/  IMAD.U32 R23, RZ, RZ, UR5 ;  /* 0x00000005ff177e24 */ /* 0x000fe4000f8e00ff */
[----:B--2---:R-:W-:-:S05]  /*0110*/  VIADD R19, R0, UR4 ;  /* 0x0000000400137c36 */ /* 0x004fca0008000000 */
[----:B------:R-:W-:-:S04]  /*0120*/  IADD3 R2, P0, PT, R19, UR21, RZ ;  /* 0x0000001513027c10 */ /* 0x000fc8000ff1e0ff */
[----:B------:R-:W-:Y:S01]  /*0130*/  LEA.HI.X.SX32 R3, R19, UR8, 0x1, P0 ;  /* 0x0000000813037c11 */ /* 0x000fe200080f0eff */
[----:B------:R-:W-:Y:S01]  /*0140*/  UIMAD UR8, UR21, 0x3, URZ ;  /* 0x00000003150878a4 */ /* 0x000fe2000f8e02ff */
[----:B----4-:R-:W-:-:S04]  /*0150*/  LEA R4, P0, R2, UR10, 0x2 ;  /* 0x0000000a02047c11 */ /* 0x010fc8000f8010ff */
[----:B------:R-:W-:Y:S01]  /*0160*/  LEA.HI.X R5, R2, UR11, R3, 0x2, P0 ;  /* 0x0000000b02057c11 */ /* 0x000fe200080f1403 */
[----:B------:R-:W-:Y:S01]  /*0170*/  USHF.L.U32 UR13, UR21, 0x3, URZ ;  /* 0x00000003150d7899 */ /* 0x000fe200080006ff */
[----:B------:R-:W1:Y:S01]  /*0180*/  LDC.64 R2, c[0x0][0x388] ;  /* 0x0000e200ff027b82 */ /* 0x000e620000000a00 */
[----:B------:R-:W-:Y:S01]  /*0190*/  UIMAD UR10, UR21, 0x5, URZ ;  /* 0x00000005150a78a4 */ /* 0x000fe2000f8e02ff */
[----:B------:R-:W-:Y:S01]  /*01a0*/  IMAD.U32 R21, RZ, RZ, UR8 ;  /* 0x00000008ff157e24 */ /* 0x000fe2000f8e00ff */
[----:B------:R-:W-:Y:S01]  /*01b0*/  UIMAD UR11, UR21, 0x6, URZ ;  /* 0x00000006150b78a4 */ /* 0x000fe2000f8e02ff */
[--C-:B------:R-:W-:Y:S01]  /*01c0*/  IMAD.WIDE R6, R7, 0x4, R4.reuse ;  /* 0x0000000407067825 */ /* 0x100fe200078e0204 */
[----:B------:R-:W-:Y:S01]  /*01d0*/  UIMAD UR14, UR21, 0x9, URZ ;  /* 0x00000009150e78a4 */ /* 0x000fe2000f8e02ff */
[----:B------:R-:W-:Y:S02]  /*01e0*/  ISETP.NE.AND P0, PT, R0, RZ, PT ;  /* 0x000000ff0000720c */ /* 0x000fe40003f05270 */
[----:B------:R-:W-:Y:S01]  /*01f0*/  IMAD.U32 R11, RZ, RZ, UR12 ;  /* 0x0000000cff0b7e24 */ /* 0x000fe2000f8e00ff */
[----:B0-----:R0:W2:Y:S01]  /*0200*/  LDG.E R18, desc[UR6][R6.64+0x4] ;  /* 0x0000040606127981 */ /* 0x0010a2000c1e1900 */
[----:B------:R-:W-:Y:S01]  /*0210*/  IMAD.WIDE R22, R23, 0x4, R4 ;  /* 0x0000000417167825 */ /* 0x000fe200078e0204 */
[----:B------:R-:W-:-:S03]  /*0220*/  UIMAD UR18, UR21, 0xd, URZ ;  /* 0x0000000d151278a4 */ /* 0x000fc6000f8e02ff */
[----:B------:R-:W-:Y:S02]  /*0230*/  IMAD.U32 R13, RZ, RZ, UR9 ;  /* 0x00000009ff0d7e24 */ /* 0x000fe4000f8e00ff */
[----:B------:R-:W-:Y:S01]  /*0240*/  IMAD.U32 R15, RZ, RZ, UR10 ;  /* 0x0000000aff0f7e24 */ /* 0x000fe2000f8e00ff */
[----:B------:R-:W-:Y:S01]  /*0250*/  UIMAD UR15, UR21, 0xa, URZ ;  /* 0x0000000a150f78a4 */ /* 0x000fe2000f8e02ff */
[----:B------:R-:W-:Y:S01]  /*0260*/  IMAD.U32 R9, RZ, RZ, UR13 ;  /* 0x0000000dff097e24 */ /* 0x000fe2000f8e00ff */
[----:B------:R-:W-:Y:S01]  /*0270*/  UIMAD UR16, UR21, 0xb, URZ ;  /* 0x0000000b151078a4 */ /* 0x000fe2000f8e02ff */
[----:B------:R-:W-:Y:S01]  /*0280*/  IMAD.U32 R27, RZ, RZ, UR11 ;  /* 0x0000000bff1b7e24 */ /* 0x000fe2000f8e00ff */
[----:B------:R-:W-:Y:S01]  /*0290*/  UIMAD UR17, UR21, 0xc, URZ ;  /* 0x0000000c151178a4 */ /* 0x000fe2000f8e02ff */
[--C-:B------:R-:W-:Y:S01]  /*02a0*/  IMAD.WIDE R20, R21, 0x4, R4.reuse ;  /* 0x0000000415147825 */ /* 0x100fe200078e0204 */
[----:B------:R-:W-:Y:S01]  /*02b0*/  UIMAD UR19, UR21, 0xe, URZ ;  /* 0x0000000e151378a4 */ /* 0x000fe2000f8e02ff */
[----:B------:R-:W3:Y:S02]  /*02c0*/  LDG.E R22, desc[UR6][R22.64+0x4] ;  /* 0x0000040616167981 */ /* 0x000ee4000c1e1900 */
[----:B------:R-:W-:Y:S01]  /*02d0*/  IMAD.WIDE R10, R11, 0x4, R4 ;  /* 0x000000040b0a7825 */ /* 0x000fe200078e0204 */
[----:B------:R-:W-:Y:S01]  /*02e0*/  UIMAD UR20, UR21, 0xf, URZ ;  /* 0x0000000f151478a4 */ /* 0x000fe2000f8e02ff */
[----:B------:R-:W4:Y:S02]  /*02f0*/  LDG.E R20, desc[UR6][R20.64+0x4] ;  /* 0x0000040614147981 */ /* 0x000f24000c1e1900 */
[----:B0-----:R-:W-:-:S02]  /*0300*/  IMAD.U32 R7, RZ, RZ, UR14 ;  /* 0x0000000eff077e24 */ /* 0x001fc4000f8e00ff */
[--C-:B------:R-:W-:Y:S01]  /*0310*/  IMAD.WIDE R12, R13, 0x4, R4.reuse ;  /* 0x000000040d0c7825 */ /* 0x100fe200078e0204 */
[----:B------:R0:W5:Y:S03]  /*0320*/  LDG.E R23, desc[UR6][R10.64+0x4] ;  /* 0x000004060a177981 */ /* 0x000166000c1e1900 */
[--C-:B------:R-:W-:Y:S01]  /*0330*/  IMAD.WIDE R14, R15, 0x4, R4.reuse ;  /* 0x000000040f0e7825 */ /* 0x100fe200078e0204 */
[----:B------:R1:W5:Y:S03]  /*0340*/  LDG.E R21, desc[UR6][R12.64+0x4] ;  /* 0x000004060c157981 */ /* 0x000366000c1e1900 */
[--C-:B------:R-:W-:Y:S01]  /*0350*/  IMAD.WIDE R8, R9, 0x4, R4.reuse ;  /* 0x0000000409087825 */ /* 0x100fe200078e0204 */
[----:B------:R-:W5:Y:S03]  /*0360*/  LDG.E R24, desc[UR6][R14.64+0x4] ;  /* 0x000004060e187981 */ /* 0x000f66000c1e1900 */
[--C-:B------:R-:W-:Y:S01]  /*0370*/  IMAD.WIDE R26, R27, 0x4, R4.reuse ;  /* 0x000000041b1a7825 */ /* 0x100fe200078e0204 */
[----:B0-----:R-:W-:Y:S01]  /*0380*/  MOV R11, UR18 ;  /* 0x00000012000b7c02 */ /* 0x001fe20008000f00 */
[----:B------:R0:W5:Y:S02]  /*0390*/  LDG.E R25, desc[UR6][R8.64+0x4] ;  /* 0x0000040608197981 */ /* 0x000164000c1e1900 */
[----:B------:R-:W-:-:S02]  /*03a0*/  IMAD.WIDE R6, R7, 0x4, R4 ;  /* 0x0000000407067825 */ /* 0x000fc400078e0204 */
[----:B------:R-:W5:Y:S02]  /*03b0*/  LDG.E R26, desc[UR6][R26.64+0x4] ;  /* 0x000004061a1a7981 */ /* 0x000f64000c1e1900 */
[----:B------:R-:W-:Y:S02]  /*03c0*/  IMAD.U32 R29, RZ, RZ, UR4 ;  /* 0x00000004ff1d7e24 */ /* 0x000fe4000f8e00ff */
[----:B------:R-:W-:Y:S02]  /*03d0*/  IMAD.U32 R17, RZ, RZ, UR15 ;  /* 0x0000000fff117e24 */ /* 0x000fe4000f8e00ff */
[----:B-1----:R-:W-:Y:S02]  /*03e0*/  IMAD.U32 R13, RZ, RZ, UR16 ;  /* 0x00000010ff0d7e24 */ /* 0x002fe4000f8e00ff */
[----:B0-----:R-:W-:Y:S02]  /*03f0*/  IMAD.U32 R9, RZ, RZ, UR17 ;  /* 0x00000011ff097e24 */ /* 0x001fe4000f8e00ff */
[----:B------:R-:W-:Y:S01]  /*0400*/  IMAD.U32 R10, RZ, RZ, UR19 ;  /* 0x00000013ff0a7e24 */ /* 0x000fe2000f8e00ff */
[----:B------:R0:W5:Y:S01]  /*0410*/  LDG.E R27, desc[UR6][R6.64+0x4] ;  /* 0x00000406061b7981 */ /* 0x000162000c1e1900 */
[----:B------:R-:W-:-:S02]  /*0420*/  IMAD.U32 R15, RZ, RZ, UR20 ;  /* 0x00000014ff0f7e24 */ /* 0x000fc4000f8e00ff */
[----:B------:R-:W-:-:S04]  /*0430*/  @!P0 IMAD.WIDE R28, R29, 0x4, R2 ;  /* 0x000000041d1c8825 */ /* 0x000fc800078e0202 */
[--C-:B------:R-:W-:Y:S02]  /*0440*/  IMAD.WIDE R16, R17, 0x4, R4.reuse ;  /* 0x0000000411107825 */ /* 0x100fe400078e0204 */
[----:B------:R-:W2:Y:S02]  /*0450*/  @!P0 LDG.E R28, desc[UR6][R28.64] ;  /* 0x000000061c1c8981 */ /* 0x000ea4000c1e1900 */
[--C-:B0-----:R-:W-:Y:S02]  /*0460*/  IMAD.WIDE R6, R11, 0x4, R4.reuse ;  /* 0x000000040b067825 */ /* 0x101fe400078e0204 */
[----:B------:R-:W5:Y:S02]  /*0470*/  LDG.E R16, desc[UR6][R16.64+0x4] ;  /* 0x0000040610107981 */ /* 0x000f64000c1e1900 */
[--C-:B------:R-:W-:Y:S02]  /*0480*/  IMAD.WIDE R12, R13, 0x4, R4.reuse ;  /* 0x000000040d0c7825 */ /* 0x100fe400078e0204 */
[----:B------:R-:W5:Y:S02]  /*0490*/  LDG.E R6, desc[UR6][R6.64+0x4] ;  /* 0x0000040606067981 */ /* 0x000f64000c1e1900 */
[----:B------:R-:W-:-:S02]  /*04a0*/  IMAD.WIDE R8, R9, 0x4, R4 ;  /* 0x0000000409087825 */ /* 0x000fc400078e0204 */
[----:B------:R0:W5:Y:S02]  /*04b0*/  LDG.E R12, desc[UR6][R12.64+0x4] ;  /* 0x000004060c0c7981 */ /* 0x000164000c1e1900 */
[--C-:B------:R-:W-:Y:S02]  /*04c0*/  IMAD.WIDE R10, R10, 0x4, R4.reuse ;  /* 0x000000040a0a7825 */ /* 0x100fe400078e0204 */
[----:B------:R1:W5:Y:S02]  /*04d0*/  LDG.E R8, desc[UR6][R8.64+0x4] ;  /* 0x0000040608087981 */ /* 0x000364000c1e1900 */
[----:B------:R-:W-:Y:S02]  /*04e0*/  IMAD.WIDE R14, R15, 0x4, R4 ;  /* 0x000000040f0e7825 */ /* 0x000fe400078e0204 */
[----:B------:R-:W5:Y:S04]  /*04f0*/  LDG.E R10, desc[UR6][R10.64+0x4] ;  /* 0x000004060a0a7981 */ /* 0x000f68000c1e1900 */
[----:B------:R1:W5:Y:S04]  /*0500*/  LDG.E R4, desc[UR6][R4.64+0x4] ;  /* 0x0000040604047981 */ /* 0x000368000c1e1900 */
[----:B------:R-:W5:Y:S01]  /*0510*/  LDG.E R14, desc[UR6][R14.64+0x4] ;  /* 0x000004060e0e7981 */ /* 0x000f62000c1e1900 */
[----:B0-----:R-:W0:Y:S01]  /*0520*/  S2R R13, SR_CgaCtaId ;  /* 0x00000000000d7919 */ /* 0x001e220000008800 */
[----:B------:R-:W-:-:S05]  /*0530*/  MOV R29, 0x400 ;  /* 0x00000400001d7802 */ /* 0x000fca0000000f00 */
[----:B------:R-:W-:Y:S02]  /*0540*/  VIADD R17, R29, 0x484 ;  /* 0x000004841d117836 */ /* 0x000fe40000000000 */
[----:B------:R-:W-:-:S03]  /*0550*/  IMAD.U32 R7, RZ, RZ, UR21 ;  /* 0x00000015ff077e24 */ /* 0x000fc6000f8e00ff */
[C---:B0-----:R-:W-:Y:S02]  /*0560*/  LEA R17, R13.reuse, R17, 0x18 ;  /* 0x000000110d117211 */ /* 0x041fe400078ec0ff */
[----:B------:R-:W-:-:S03]  /*0570*/  LEA R13, R13, R29, 0x18 ;  /* 0x0000001d0d0d7211 */ /* 0x000fc600078ec0ff */
[C---:B-1----:R-:W-:Y:S02]  /*0580*/  IMAD R9, R0.reuse, 0x4, R17 ;  /* 0x0000000400097824 */ /* 0x042fe400078e0211 */
[----:B------:R-:W-:-:S04]  /*0590*/  IMAD R5, R0, R7, UR21 ;  /* 0x0000001500057e24 */ /* 0x000fc8000f8e0207 */
[----:B------:R-:W-:Y:S01]  /*05a0*/  VIADD R5, R5, UR4 ;  /* 0x0000000405057c36 */ /* 0x000fe20008000000 */
[----:B--2---:R-:W-:Y:S04]  /*05b0*/  @!P0 STS [R13], R28 ;  /* 0x0000001c0d008388 */ /* 0x004fe80000000800 */
[----:B------:R-:W-:Y:S04]  /*05c0*/  STS [R9+0x40], R18 ;  /* 0x0000401209007388 */ /* 0x000fe80000000800 */
[----:B---3--:R-:W-:Y:S04]  /*05d0*/  STS [R9+0x80], R22 ;  /* 0x0000801609007388 */ /* 0x008fe80000000800 */
[----:B----4-:R-:W-:Y:S04]  /*05e0*/  STS [R9+0xc0], R20 ;  /* 0x0000c01409007388 */ /* 0x010fe80000000800 */
[----:B-----5:R0:W-:Y:S04]  /*05f0*/  STS [R9+0x100], R21 ;  /* 0x0001001509007388 */ /* 0x0201e80000000800 */
[----:B------:R-:W-:Y:S04]  /*0600*/  STS [R9+0x140], R24 ;  /* 0x0001401809007388 */ /* 0x000fe80000000800 */
[----:B------:R-:W-:Y:S04]  /*0610*/  STS [R9+0x180], R26 ;  /* 0x0001801a09007388 */ /* 0x000fe80000000800 */
[----:B------:R-:W-:Y:S04]  /*0620*/  STS [R9+0x1c0], R23 ;  /* 0x0001c01709007388 */ /* 0x000fe80000000800 */
[----:B------:R-:W-:Y:S04]  /*0630*/  STS [R9+0x200], R25 ;  /* 0x0002001909007388 */ /* 0x000fe80000000800 */
[----:B------:R-:W-:Y:S04]  /*0640*/  STS [R9+0x240], R27 ;  /* 0x0002401b09007388 */ /* 0x000fe80000000800 */
[----:B------:R-:W-:Y:S04]  /*0650*/  STS [R9+0x280], R16 ;  /* 0x0002801009007388 */ /* 0x000fe80000000800 */
[----:B------:R-:W-:Y:S04]  /*0660*/  STS [R9+0x2c0], R12 ;  /* 0x0002c00c09007388 */ /* 0x000fe80000000800 */
[----:B------:R1:W-:Y:S04]  /*0670*/  STS [R9+0x300], R8 ;  /* 0x0003000809007388 */ /* 0x0003e80000000800 */
[----:B------:R-:W-:Y:S04]  /*0680*/  STS [R9+0x340], R6 ;  /* 0x0003400609007388 */ /* 0x000fe80000000800 */
[----:B------:R-:W-:Y:S04]  /*0690*/  STS [R9+0x380], R10 ;  /* 0x0003800a09007388 */ /* 0x000fe80000000800 */
[----:B------:R2:W-:Y:S04]  /*06a0*/  STS [R9], R4 ;  /* 0x0000000409007388 */ /* 0x0005e80000000800 */
[----:B------:R-:W-:Y:S01]  /*06b0*/  STS [R9+0x3c0], R14 ;  /* 0x0003c00e09007388 */ /* 0x000fe20000000800 */
[----:B0-----:R-:W-:Y:S01]  /*06c0*/  IMAD.WIDE R20, R5, 0x4, R2 ;  /* 0x0000000405147825 */ /* 0x001fe200078e0202 */
[----:B------:R-:W-:Y:S06]  /*06d0*/  BAR.SYNC.DEFER_BLOCKING 0x0 ;  /* 0x0000000000007b1d */ /* 0x000fec0000010000 */
[----:B------:R-:W3:Y:S01]  /*06e0*/  LDG.E R20, desc[UR6][R20.64] ;  /* 0x0000000614147981 */ /* 0x000ee2000c1e1900 */
[----:B------:R-:W-:-:S02]  /*06f0*/  IMAD R5, R0, 0x44, R13 ;  /* 0x0000004400057824 */ /* 0x000fc400078e020d */
[----:B------:R-:W-:-:S03]  /*0700*/  IMAD.WIDE R2, R19, 0x4, R2 ;  /* 0x0000000413027825 */ /* 0x000fc600078e0202 */
[----:B---3--:R0:W-:Y:S01]  /*0710*/  STS [R5+0x44], R20 ;  /* 0x0000441405007388 */ /* 0x0081e20000000800 */
[----:B------:R-:W-:Y:S06]  /*0720*/  BAR.SYNC.DEFER_BLOCKING 0x0 ;  /* 0x0000000000007b1d */ /* 0x000fec0000010000 */
[----:B------:R-:W3:Y:S01]  /*0730*/  LDG.E R7, desc[UR6][R2.64+0x4] ;  /* 0x0000040602077981 */ /* 0x000ee2000c1e1900 */
[C---:B------:R-:W-:Y:S01]  /*0740*/  ISETP.GT.U32.AND P6, PT, R0.reuse, 0x1, PT ;  /* 0x000000010000780c */ /* 0x040fe20003fc4070 */
[C---:B-1----:R-:W-:Y:S01]  /*0750*/  IMAD R8, R0.reuse, -0x40, R5 ;  /* 0xffffffc000087824 */ /* 0x042fe200078e0205 */
[----:B------:R-:W-:-:S02]  /*0760*/  ISETP.GT.U32.AND P5, PT, R0, 0x2, PT ;  /* 0x000000020000780c */ /* 0x000fc40003fa4070 */
[C---:B------:R-:W-:Y:S02]  /*0770*/  ISETP.GT.U32.AND P4, PT, R0.reuse, 0x3, PT ;  /* 0x000000030000780c */ /* 0x040fe40003f84070 */
[C---:B------:R-:W-:Y:S02]  /*0780*/  ISETP.GT.U32.AND P3, PT, R0.reuse, 0x4, PT ;  /* 0x000000040000780c */ /* 0x040fe40003f64070 */
[----:B--2---:R-:W-:Y:S02]  /*0790*/  P2R R4, PR, RZ, 0x40 ;  /* 0x00000040ff047803 */ /* 0x004fe40000000000 */
[C---:B------:R-:W-:Y:S01]  /*07a0*/  ISETP.GT.U32.AND P2, PT, R0.reuse, 0x5, PT ;  /* 0x000000050000780c */ /* 0x040fe20003f44070 */
[----:B------:R-:W-:Y:S01]  /*07b0*/  BSSY.RECONVERGENT B0, `(.L_x_63) ;  /* 0x0000015000007945 */ /* 0x000fe20003800200 */
[----:B------:R-:W-:Y:S02]  /*07c0*/  P2R R4, PR, RZ, 0x20 ;  /* 0x00000020ff047803 */ /* 0x000fe40000000000 */
[----:B------:R-:W-:-:S02]  /*07d0*/  ISETP.GT.U32.AND P1, PT, R0, 0x6, PT ;  /* 0x000000060000780c */ /* 0x000fc40003f24070 */
[----:B------:R-:W-:Y:S02]  /*07e0*/  P2R R4, PR, RZ, 0x10 ;  /* 0x00000010ff047803 */ /* 0x000fe40000000000 */
[----:B------:R-:W-:Y:S01]  /*07f0*/  P2R R4, PR, RZ, 0x8 ;  /* 0x00000008ff047803 */ /* 0x000fe20000000000 */
[C---:B0-----:R-:W-:Y:S01]  /*0800*/  IMAD R5, R0.reuse, -0x44, R13 ;  /* 0xffffffbc00057824 */ /* 0x041fe200078e020d */
[----:B------:R-:W-:Y:S01]  /*0810*/  P2R R4, PR, RZ, 0x4 ;  /* 0x00000004ff047803 */ /* 0x000fe20000000000 */
[----:B------:R-:W-:Y:S01]  /*0820*/  IMAD R17, R0, -0x40, R17 ;  /* 0xffffffc000117824 */ /* 0x000fe200078e0211 */
[----:B------:R-:W-:Y:S01]  /*0830*/  P2R R4, PR, RZ, 0x2 ;  /* 0x00000002ff047803 */ /* 0x000fe20000000000 */
[----:B---3--:R0:W-:Y:S01]  /*0840*/  STS [R8+0x4], R7 ;  /* 0x0000040708007388 */ /* 0x0081e20000000800 */
        /* <DEDUP_REMOVED lines=11> */
.L_x_64:
[----:B------:R-:W-:Y:S05]  /*0900*/  BSYNC.RECONVERGENT B0 ;  /* 0x0000000000007941 */ /* 0x000fea0003800200 */
.L_x_63:
        /* <DEDUP_REMOVED lines=15> */
.L_x_66:
[----:B------:R-:W-:Y:S05]  /*0a00*/  BSYNC.RECONVERGENT B0 ;  /* 0x0000000000007941 */ /* 0x000fea0003800200 */
.L_x_65:
        /* <DEDUP_REMOVED lines=12> */
.L_x_68:
[----:B------:R-:W-:Y:S05]  /*0ad0*/  BSYNC.RECONVERGENT B0 ;  /* 0x0000000000007941 */ /* 0x000fea0003800200 */
.L_x_67:
        /* <DEDUP_REMOVED lines=12> */
.L_x_70:
[----:B------:R-:W-:Y:S05]  /*0ba0*/  BSYNC.RECONVERGENT B0 ;  /* 0x0000000000007941 */ /* 0x000fea0003800200 */
.L_x_69:
        /* <DEDUP_REMOVED lines=12> */
.L_x_72:
[----:B------:R-:W-:Y:S05]  /*0c70*/  BSYNC.RECONVERGENT B0 ;  /* 0x0000000000007941 */ /* 0x000fea0003800200 */
.L_x_71:
        /* <DEDUP_REMOVED lines=12> */
.L_x_74:
[----:B------:R-:W-:Y:S05]  /*0d40*/  BSYNC.RECONVERGENT B0 ;  /* 0x0000000000007941 */ /* 0x000fea0003800200 */
.L_x_73:
        /* <DEDUP_REMOVED lines=12> */
.L_x_76:
[----:B------:R-:W-:Y:S05]  /*0e10*/  BSYNC.RECONVERGENT B0 ;  /* 0x0000000000007941 */ /* 0x000fea0003800200 */
.L_x_75:
        /* <DEDUP_REMOVED lines=14> */
.L_x_78:
[----:B------:R-:W-:Y:S05]  /*0f00*/  BSYNC.RECONVERGENT B0 ;  /* 0x0000000000007941 */ /* 0x000fea0003800200 */
.L_x_77:
        /* <DEDUP_REMOVED lines=14> */
.L_x_80:
[----:B------:R-:W-:Y:S05]  /*0ff0*/  BSYNC.RECONVERGENT B0 ;  /* 0x0000000000007941 */ /* 0x000fea0003800200 */
.L_x_79:
        /* <DEDUP_REMOVED lines=13> */
.L_x_82:
[----:B------:R-:W-:Y:S05]  /*10d0*/  BSYNC.RECONVERGENT B0 ;  /* 0x0000000000007941 */ /* 0x000fea0003800200 */
.L_x_81:
        /* <DEDUP_REMOVED lines=13> */
.L_x_84:
[----:B------:R-:W-:Y:S05]  /*11b0*/  BSYNC.RECONVERGENT B0 ;  /* 0x0000000000007941 */ /* 0x000fea0003800200 */
.L_x_83:
        /* <DEDUP_REMOVED lines=13> */
.L_x_86:
[----:B------:R-:W-:Y:S05]  /*1290*/  BSYNC.RECONVERGENT B0 ;  /* 0x0000000000007941 */ /* 0x000fea0003800200 */
.L_x_85:
        /* <DEDUP_REMOVED lines=13> */
.L_x_88:
[----:B------:R-:W-:Y:S05]  /*1370*/  BSYNC.RECONVERGENT B0 ;  /* 0x0000000000007941 */ /* 0x000fea0003800200 */
.L_x_87:
        /* <DEDUP_REMOVED lines=13> */
.L_x_90:
[----:B------:R-:W-:Y:S05]  /*1450*/  BSYNC.RECONVERGENT B0 ;  /* 0x0000000000007941 */ /* 0x000fea0003800200 */
.L_x_89:
        /* <DEDUP_REMOVED lines=14> */
.L_x_92:
[----:B------:R-:W-:Y:S05]  /*1540*/  BSYNC.RECONVERGENT B0 ;  /* 0x0000000000007941 */ /* 0x000fea0003800200 */
.L_x_91:
        /* <DEDUP_REMOVED lines=13> */
.L_x_94:
[----:B------:R-:W-:Y:S05]  /*1620*/  BSYNC.RECONVERGENT B0 ;  /* 0x0000000000007941 */ /* 0x000fea0003800200 */
.L_x_93:
        /* <DEDUP_REMOVED lines=13> */
.L_x_96:
[----:B------:R-:W-:Y:S05]  /*1700*/  BSYNC.RECONVERGENT B0 ;  /* 0x0000000000007941 */ /* 0x000fea0003800200 */
.L_x_95:
        /* <DEDUP_REMOVED lines=12> */
.L_x_98:
[----:B------:R-:W-:Y:S05]  /*17d0*/  BSYNC.RECONVERGENT B0 ;  /* 0x0000000000007941 */ /* 0x000fea0003800200 */
.L_x_97:
        /* <DEDUP_REMOVED lines=12> */
.L_x_100:
[----:B------:R-:W-:Y:S05]  /*18a0*/  BSYNC.RECONVERGENT B0 ;  /* 0x0000000000007941 */ /* 0x000fea0003800200 */
.L_x_99:
        /* <DEDUP_REMOVED lines=12> */
.L_x_102:
[----:B------:R-:W-:Y:S05]  /*1970*/  BSYNC.RECONVERGENT B0 ;  /* 0x0000000000007941 */ /* 0x000fea0003800200 */
.L_x_101:
        /* <DEDUP_REMOVED lines=12> */
.L_x_104:
[----:B------:R-:W-:Y:S05]  /*1a40*/  BSYNC.RECONVERGENT B0 ;  /* 0x0000000000007941 */ /* 0x000fea0003800200 */
.L_x_103:
        /* <DEDUP_REMOVED lines=12> */
.L_x_106:
[----:B------:R-:W-:Y:S05]  /*1b10*/  BSYNC.RECONVERGENT B0 ;  /* 0x0000000000007941 */ /* 0x000fea0003800200 */
.L_x_105:
        /* <DEDUP_REMOVED lines=13> */
.L_x_108:
[----:B------:R-:W-:Y:S05]  /*1bf0*/  BSYNC.RECONVERGENT B0 ;  /* 0x0000000000007941 */ /* 0x000fea0003800200 */
.L_x_107:
        /* <DEDUP_REMOVED lines=13> */
.L_x_110:
[----:B------:R-:W-:Y:S05]  /*1cd0*/  BSYNC.RECONVERGENT B0 ;  /* 0x0000000000007941 */ /* 0x000fea0003800200 */
.L_x_109:
        /* <DEDUP_REMOVED lines=13> */
.L_x_112:
[----:B------:R-:W-:Y:S05]  /*1db0*/  BSYNC.RECONVERGENT B0 ;  /* 0x0000000000007941 */ /* 0x000fea0003800200 */
.L_x_111:
        /* <DEDUP_REMOVED lines=13> */
.L_x_114:
[----:B------:R-:W-:Y:S05]  /*1e90*/  BSYNC.RECONVERGENT B0 ;  /* 0x0000000000007941 */ /* 0x000fea0003800200 */
.L_x_113:
        /* <DEDUP_REMOVED lines=13> */
.L_x_116:
[----:B------:R-:W-:Y:S05]  /*1f70*/  BSYNC.RECONVERGENT B0 ;  /* 0x0000000000007941 */ /* 0x000fea0003800200 */
.L_x_115:
        /* <DEDUP_REMOVED lines=13> */
.L_x_118:
[----:B------:R-:W-:Y:S05]  /*2050*/  BSYNC.RECONVERGENT B0 ;  /* 0x0000000000007941 */ /* 0x000fea0003800200 */
.L_x_117:
        /* <DEDUP_REMOVED lines=13> */
.L_x_120:
[----:B------:R-:W-:Y:S05]  /*2130*/  BSYNC.RECONVERGENT B0 ;  /* 0x0000000000007941 */ /* 0x000fea0003800200 */
.L_x_119:
        /* <DEDUP_REMOVED lines=13> */
.L_x_122:
[----:B------:R-:W-:Y:S05]  /*2210*/  BSYNC.RECONVERGENT B0 ;  /* 0x0000000000007941 */ /* 0x000fea0003800200 */
.L_x_121:
        /* <DEDUP_REMOVED lines=12> */
.L_x_124:
[----:B------:R-:W-:Y:S05]  /*22e0*/  BSYNC.RECONVERGENT B0 ;  /* 0x0000000000007941 */ /* 0x000fea0003800200 */
.L_x_123:
[----:B------:R-:W-:Y:S01]  /*22f0*/  BAR.SYNC.DEFER_BLOCKING 0x0 ;  /* 0x0000000000007b1d */ /* 0x000fe20000010000 */
[----:B------:R-:W-:Y:S02]  /*2300*/  IMAD.U32 R17, RZ, RZ, UR21 ;  /* 0x00000015ff117e24 */ /* 0x000fe4000f8e00ff */
[----:B0-234-:R-:W-:Y:S02]  /*2310*/  IMAD.U32 R11, RZ, RZ, UR5 ;  /* 0x00000005ff0b7e24 */ /* 0x01dfe4000f8e00ff */
[----:B------:R-:W-:-:S04]  /*2320*/  IMAD.WIDE R16, R17, 0x4, R2 ;  /* 0x0000000411107825 */ /* 0x000fc800078e0202 */
[----:B------:R-:W-:Y:S02]  /*2330*/  IMAD.U32 R3, RZ, RZ, UR21 ;  /* 0x00000015ff037e24 */ /* 0x000fe4000f8e00ff */
[----:B------:R-:W-:Y:S02]  /*2340*/  IMAD.U32 R9, RZ, RZ, UR8 ;  /* 0x00000008ff097e24 */ /* 0x000fe4000f8e00ff */
[----:B------:R-:W-:-:S04]  /*2350*/  IMAD.WIDE R2, R3, 0x4, R16 ;  /* 0x0000000403027825 */ /* 0x000fc800078e0210 */
[----:B------:R-:W-:-:S04]  /*2360*/  IMAD.WIDE R10, R11, 0x4, R16 ;  /* 0x000000040b0a7825 */ /* 0x000fc800078e0210 */
[----:B------:R-:W-:Y:S02]  /*2370*/  IMAD.U32 R24, RZ, RZ, UR12 ;  /* 0x0000000cff187e24 */ /* 0x000fe4000f8e00ff */
[----:B------:R-:W-:Y:S01]  /*2380*/  IMAD.U32 R26, RZ, RZ, UR16 ;  /* 0x00000010ff1a7e24 */ /* 0x000fe2000f8e00ff */
[----:B------:R-:W0:Y:S01]  /*2390*/  LDS R5, [R8+0x48] ;  /* 0x0000480008057984 */ /* 0x000e220000000800 */
[----:B------:R-:W-:-:S03]  /*23a0*/  IMAD.U32 R28, RZ, RZ, UR17 ;  /* 0x00000011ff1c7e24 */ /* 0x000fc6000f8e00ff */
[----:B-1----:R-:W1:Y:S04]  /*23b0*/  LDS R7, [R8+0x8c] ;  /* 0x00008c0008077984 */ /* 0x002e680000000800 */
        /* <DEDUP_REMOVED lines=14> */
[----:B0-----:R0:W-:Y:S04]  /*24a0*/  STG.E desc[UR6][R16.64+0x4], R5 ;  /* 0x0000040510007986 */ /* 0x0011e8000c101906 */
[----:B-1----:R1:W-:Y:S04]  /*24b0*/  STG.E desc[UR6][R2.64+0x4], R7 ;  /* 0x0000040702007986 */ /* 0x0023e8000c101906 */
[----:B--2---:R2:W-:Y:S01]  /*24c0*/  STG.E desc[UR6][R10.64+0x4], R22 ;  /* 0x000004160a007986 */ /* 0x0045e2000c101906 */
[----:B0-----:R-:W-:-:S02]  /*24d0*/  IMAD.U32 R5, RZ, RZ, UR9 ;  /* 0x00000009ff057e24 */ /* 0x001fc4000f8e00ff */
[----:B-1----:R-:W-:Y:S01]  /*24e0*/  IMAD.WIDE R2, R9, 0x4, R16 ;  /* 0x0000000409027825 */ /* 0x002fe200078e0210 */
[----:B------:R-:W-:-:S03]  /*24f0*/  MOV R9, UR11 ;  /* 0x0000000b00097c02 */ /* 0x000fc60008000f00 */
[----:B------:R-:W-:Y:S01]  /*2500*/  IMAD.U32 R7, RZ, RZ, UR10 ;  /* 0x0000000aff077e24 */ /* 0x000fe2000f8e00ff */
[----:B---3--:R0:W-:Y:S01]  /*2510*/  STG.E desc[UR6][R2.64+0x4], R20 ;  /* 0x0000041402007986 */ /* 0x0081e2000c101906 */
[----:B--2---:R-:W-:Y:S02]  /*2520*/  IMAD.U32 R11, RZ, RZ, UR13 ;  /* 0x0000000dff0b7e24 */ /* 0x004fe4000f8e00ff */
[----:B------:R-:W-:Y:S02]  /*2530*/  IMAD.U32 R10, RZ, RZ, UR14 ;  /* 0x0000000eff0a7e24 */ /* 0x000fe4000f8e00ff */
[----:B------:R-:W-:Y:S02]  /*2540*/  IMAD.U32 R22, RZ, RZ, UR19 ;  /* 0x00000013ff167e24 */ /* 0x000fe4000f8e00ff */
[----:B0-----:R-:W-:-:S04]  /*2550*/  IMAD.WIDE R2, R5, 0x4, R16 ;  /* 0x0000000405027825 */ /* 0x001fc800078e0210 */
[--C-:B------:R-:W-:Y:S01]  /*2560*/  IMAD.WIDE R4, R7, 0x4, R16.reuse ;  /* 0x0000000407047825 */ /* 0x100fe200078e0210 */
[----:B----4-:R0:W-:Y:S03]  /*2570*/  STG.E desc[UR6][R2.64+0x4], R13 ;  /* 0x0000040d02007986 */ /* 0x0101e6000c101906 */
[--C-:B------:R-:W-:Y:S01]  /*2580*/  IMAD.WIDE R6, R9, 0x4, R16.reuse ;  /* 0x0000000409067825 */ /* 0x100fe200078e0210 */
[----:B-----5:R1:W-:Y:S03]  /*2590*/  STG.E desc[UR6][R4.64+0x4], R15 ;  /* 0x0000040f04007986 */ /* 0x0203e6000c101906 */
[--C-:B------:R-:W-:Y:S01]  /*25a0*/  IMAD.WIDE R8, R24, 0x4, R16.reuse ;  /* 0x0000000418087825 */ /* 0x100fe200078e0210 */
[----:B------:R2:W-:Y:S03]  /*25b0*/  STG.E desc[UR6][R6.64+0x4], R12 ;  /* 0x0000040c06007986 */ /* 0x0005e6000c101906 */
[----:B------:R-:W-:Y:S01]  /*25c0*/  IMAD.U32 R24, RZ, RZ, UR15 ;  /* 0x0000000fff187e24 */ /* 0x000fe2000f8e00ff */
[----:B------:R3:W-:Y:S01]  /*25d0*/  STG.E desc[UR6][R8.64+0x4], R14 ;  /* 0x0000040e08007986 */ /* 0x0007e2000c101906 */
[----:B0-----:R-:W-:-:S04]  /*25e0*/  IMAD.WIDE R2, R11, 0x4, R16 ;  /* 0x000000040b027825 */ /* 0x001fc800078e0210 */
[----:B------:R-:W-:Y:S01]  /*25f0*/  IMAD.U32 R13, RZ, RZ, UR18 ;  /* 0x00000012ff0d7e24 */ /* 0x000fe2000f8e00ff */
[----:B------:R-:W-:Y:S01]  /*2600*/  STG.E desc[UR6][R2.64+0x4], R0 ;  /* 0x0000040002007986 */ /* 0x000fe2000c101906 */
[----:B-1----:R-:W-:-:S04]  /*2610*/  IMAD.WIDE R4, R10, 0x4, R16 ;  /* 0x000000040a047825 */ /* 0x002fc800078e0210 */
[--C-:B--2---:R-:W-:Y:S01]  /*2620*/  IMAD.WIDE R6, R24, 0x4, R16.reuse ;  /* 0x0000000418067825 */ /* 0x104fe200078e0210 */
        /* <DEDUP_REMOVED lines=14> */
.L_x_125:
        /* <DEDUP_REMOVED lines=15> */
.L_x_127:


//--------------------- .nv.shared._Z20needle_cuda_shared_2PiS_iiii --------------------------
	.section	.nv.shared._Z20needle_cuda_shared_2PiS_iiii,"aw",@nobits
	.sectionflags	@""
	.align	4
.nv.shared._Z20needle_cuda_shared_2PiS_iiii:
	.zero		3204


//--------------------- .nv.shared.reserved.0     --------------------------
	.section	.nv.shared.reserved.0,"aw",@nobits
	.weak		__nv_reservedSMEM_offset_0_alias
	.size		__nv_reservedSMEM_offset_0_alias, 0, 64
	.other		__nv_reservedSMEM_offset_0_alias,@"STO_CUDA_RESERVED_SHARED STV_DEFAULT"
__nv_reservedSMEM_offset_0_alias:
	.zero		0
	.zero		64


//--------------------- .nv.shared._Z20needle_cuda_shared_1PiS_iiii --------------------------
	.section	.nv.shared._Z20needle_cuda_shared_1PiS_iiii,"aw",@nobits
	.sectionflags	@""
	.align	4
.nv.shared._Z20needle_cuda_shared_1PiS_iiii:
	.zero		3204


//--------------------- .nv.constant0._Z20needle_cuda_shared_2PiS_iiii --------------------------
	.section	.nv.constant0._Z20needle_cuda_shared_2PiS_iiii,"a",@progbits
	.sectionflags	@""
	.align	4
.nv.constant0._Z20needle_cuda_shared_2PiS_iiii:
	.zero		928


//--------------------- .nv.constant0._Z20needle_cuda_shared_1PiS_iiii --------------------------
	.section	.nv.constant0._Z20needle_cuda_shared_1PiS_iiii,"a",@progbits
	.sectionflags	@""
	.align	4
.nv.constant0._Z20needle_cuda_shared_1PiS_iiii:
	.zero		928


//--------------------- SYMBOLS --------------------------

	.type		.nv.reservedSmem.offset0,@object
	.size		.nv.reservedSmem.offset0,0x4
	.type		.nv.reservedSmem.cap,@object
	.size		.nv.reservedSmem.cap,0x4
